	.target	sm_90a

	.elftype	@"ET_EXEC"


//--------------------- .note.nv.tkinfo           --------------------------
	.section	.note.nv.tkinfo,"",@"SHT_NOTE"
	.sectionflags	@"SHF_NOTE_NV_TKINFO"
	.tkinfo
        /*0018*/ 	.word	0x00000002
        /*0030*/ 	.string	""
        /*0030*/ 	.string	"ptxas"
        /*0030*/ 	.string	"Cuda compilation tools, release 13.0, V13.0.88"
        /*0030*/ 	.string	"Build cuda_13.0.r13.0/compiler.36424714_0"
        /*0030*/ 	.string	"-arch sm_90a -m 64 "



//--------------------- .note.nv.cuinfo           --------------------------
	.section	.note.nv.cuinfo,"",@"SHT_NOTE"
	.sectionflags	@"SHF_NOTE_NV_CUINFO"
        /*0018*/ 	.short	0x0002
        /*001a*/ 	.short	0x005a
        /*001c*/ 	.short	0x0082
	.zero		2


//--------------------- .nv.info                  --------------------------
	.section	.nv.info,"",@"SHT_CUDA_INFO"
	.align	4


	//----- nvinfo : EIATTR_REGCOUNT
	.align		4
        /*0000*/ 	.byte	0x04, 0x2f
        /*0002*/ 	.short	(.L_15 - .L_14)
	.align		4
.L_14:
        /*0004*/ 	.word	index@(_ZN7cutlass13device_kernelINS_4gemm6kernel13GemmUniversalIN4cute5tupleIJiiiiEEENS1_10collective13CollectiveMmaINS1_34MainloopSm90TmaGmmaWarpSpecializedILi21ENS5_IJNS4_1CILi2EEENSA_ILi1EEESC_EEENS1_35KernelTmaWarpSpecializedCooperativeEEENS5_IJNSA_ILi256EEENSA_ILi80EEENSA_ILi32EEEEEEaNS5_IJlSC_lEEEaSK_NS4_8TiledMMAINS4_8MMA_AtomIJNS4_4SM904GMMA26MMA_64x16x32_S32S8S8_SS_TNEEEENS4_6LayoutISD_NS5_IJSC_NSA_ILi0EEESS_EEEEENS5_IJNS4_10UnderscoreESV_SV_EEEEENS4_13SM90_TMA_LOADENS4_14ComposedLayoutINS4_7SwizzleILi1ELi4ELi3EEENS4_18smem_ptr_flag_bitsILi8EEENSR_INS5_IJNSA_ILi8EEESI_EEENS5_IJSI_SC_EEEEEEEvNS4_8identityENS4_23SM90_TMA_LOAD_MULTICASTES18_vS19_EENS_8epilogue10collective6detail29Sm90TmaWarpSpecializedAdapterINS1D_15DefaultEpilogueIaSK_SK_NS1C_6thread17LinearCombinationIaLi1EiiLNS1H_9ScaleType4KindE0ELNS_15FloatRoundStyleE2EaEENS1_15EpilogueDefaultEEEEEvvEEEEvNT_6ParamsE)
        /*0008*/ 	.word	0x000000a8


	//----- nvinfo : EIATTR_FRAME_SIZE
	.align		4
.L_15:
        /*000c*/ 	.byte	0x04, 0x11
        /*000e*/ 	.short	(.L_17 - .L_16)
	.align		4
.L_16:
        /*0010*/ 	.word	index@(_ZN7cutlass13device_kernelINS_4gemm6kernel13GemmUniversalIN4cute5tupleIJiiiiEEENS1_10collective13CollectiveMmaINS1_34MainloopSm90TmaGmmaWarpSpecializedILi21ENS5_IJNS4_1CILi2EEENSA_ILi1EEESC_EEENS1_35KernelTmaWarpSpecializedCooperativeEEENS5_IJNSA_ILi256EEENSA_ILi80EEENSA_ILi32EEEEEEaNS5_IJlSC_lEEEaSK_NS4_8TiledMMAINS4_8MMA_AtomIJNS4_4SM904GMMA26MMA_64x16x32_S32S8S8_SS_TNEEEENS4_6LayoutISD_NS5_IJSC_NSA_ILi0EEESS_EEEEENS5_IJNS4_10UnderscoreESV_SV_EEEEENS4_13SM90_TMA_LOADENS4_14ComposedLayoutINS4_7SwizzleILi1ELi4ELi3EEENS4_18smem_ptr_flag_bitsILi8EEENSR_INS5_IJNSA_ILi8EEESI_EEENS5_IJSI_SC_EEEEEEEvNS4_8identityENS4_23SM90_TMA_LOAD_MULTICASTES18_vS19_EENS_8epilogue10collective6detail29Sm90TmaWarpSpecializedAdapterINS1D_15DefaultEpilogueIaSK_SK_NS1C_6thread17LinearCombinationIaLi1EiiLNS1H_9ScaleType4KindE0ELNS_15FloatRoundStyleE2EaEENS1_15EpilogueDefaultEEEEEvvEEEEvNT_6ParamsE)
        /*0014*/ 	.word	0x00000000


	//----- nvinfo : EIATTR_MIN_STACK_SIZE
	.align		4
.L_17:
        /*0018*/ 	.byte	0x04, 0x12
        /*001a*/ 	.short	(.L_19 - .L_18)
	.align		4
.L_18:
        /*001c*/ 	.word	index@(_ZN7cutlass13device_kernelINS_4gemm6kernel13GemmUniversalIN4cute5tupleIJiiiiEEENS1_10collective13CollectiveMmaINS1_34MainloopSm90TmaGmmaWarpSpecializedILi21ENS5_IJNS4_1CILi2EEENSA_ILi1EEESC_EEENS1_35KernelTmaWarpSpecializedCooperativeEEENS5_IJNSA_ILi256EEENSA_ILi80EEENSA_ILi32EEEEEEaNS5_IJlSC_lEEEaSK_NS4_8TiledMMAINS4_8MMA_AtomIJNS4_4SM904GMMA26MMA_64x16x32_S32S8S8_SS_TNEEEENS4_6LayoutISD_NS5_IJSC_NSA_ILi0EEESS_EEEEENS5_IJNS4_10UnderscoreESV_SV_EEEEENS4_13SM90_TMA_LOADENS4_14ComposedLayoutINS4_7SwizzleILi1ELi4ELi3EEENS4_18smem_ptr_flag_bitsILi8EEENSR_INS5_IJNSA_ILi8EEESI_EEENS5_IJSI_SC_EEEEEEEvNS4_8identityENS4_23SM90_TMA_LOAD_MULTICASTES18_vS19_EENS_8epilogue10collective6detail29Sm90TmaWarpSpecializedAdapterINS1D_15DefaultEpilogueIaSK_SK_NS1C_6thread17LinearCombinationIaLi1EiiLNS1H_9ScaleType4KindE0ELNS_15FloatRoundStyleE2EaEENS1_15EpilogueDefaultEEEEEvvEEEEvNT_6ParamsE)
        /*0020*/ 	.word	0x00000000
.L_19:


//--------------------- .nv.compat                --------------------------
	.section	.nv.compat,"",@"SHT_CUDA_COMPAT_INFO"
	.align	4
        /*0000*/ 	.byte	0x02, 0x09, 0x01, 0x00, 0x02, 0x02, 0x04, 0x00, 0x02, 0x05, 0x05, 0x00, 0x03, 0x07, 0x01, 0x01
        /*0010*/ 	.byte	0x02, 0x03, 0x01, 0x00, 0x02, 0x06, 0x01, 0x00, 0x04, 0x0b, 0x08, 0x00, 0x00, 0x00, 0x00, 0x00
        /*0020*/ 	.byte	0x00, 0x00, 0x00, 0x00


//--------------------- .nv.info._ZN7cutlass13device_kernelINS_4gemm6kernel13GemmUniversalIN4cute5tupleIJiiiiEEENS1_10collective13CollectiveMmaINS1_34MainloopSm90TmaGmmaWarpSpecializedILi21ENS5_IJNS4_1CILi2EEENSA_ILi1EEESC_EEENS1_35KernelTmaWarpSpecializedCooperativeEEENS5_IJNSA_ILi256EEENSA_ILi80EEENSA_ILi32EEEEEEaNS5_IJlSC_lEEEaSK_NS4_8TiledMMAINS4_8MMA_AtomIJNS4_4SM904GMMA26MMA_64x16x32_S32S8S8_SS_TNEEEENS4_6LayoutISD_NS5_IJSC_NSA_ILi0EEESS_EEEEENS5_IJNS4_10UnderscoreESV_SV_EEEEENS4_13SM90_TMA_LOADENS4_14ComposedLayoutINS4_7SwizzleILi1ELi4ELi3EEENS4_18smem_ptr_flag_bitsILi8EEENSR_INS5_IJNSA_ILi8EEESI_EEENS5_IJSI_SC_EEEEEEEvNS4_8identityENS4_23SM90_TMA_LOAD_MULTICASTES18_vS19_EENS_8epilogue10collective6detail29Sm90TmaWarpSpecializedAdapterINS1D_15DefaultEpilogueIaSK_SK_NS1C_6thread17LinearCombinationIaLi1EiiLNS1H_9ScaleType4KindE0ELNS_15FloatRoundStyleE2EaEENS1_15EpilogueDefaultEEEEEvvEEEEvNT_6ParamsE --------------------------
	.section	.nv.info._ZN7cutlass13device_kernelINS_4gemm6kernel13GemmUniversalIN4cute5tupleIJiiiiEEENS1_10collective13CollectiveMmaINS1_34MainloopSm90TmaGmmaWarpSpecializedILi21ENS5_IJNS4_1CILi2EEENSA_ILi1EEESC_EEENS1_35KernelTmaWarpSpecializedCooperativeEEENS5_IJNSA_ILi256EEENSA_ILi80EEENSA_ILi32EEEEEEaNS5_IJlSC_lEEEaSK_NS4_8TiledMMAINS4_8MMA_AtomIJNS4_4SM904GMMA26MMA_64x16x32_S32S8S8_SS_TNEEEENS4_6LayoutISD_NS5_IJSC_NSA_ILi0EEESS_EEEEENS5_IJNS4_10UnderscoreESV_SV_EEEEENS4_13SM90_TMA_LOADENS4_14ComposedLayoutINS4_7SwizzleILi1ELi4ELi3EEENS4_18smem_ptr_flag_bitsILi8EEENSR_INS5_IJNSA_ILi8EEESI_EEENS5_IJSI_SC_EEEEEEEvNS4_8identityENS4_23SM90_TMA_LOAD_MULTICASTES18_vS19_EENS_8epilogue10collective6detail29Sm90TmaWarpSpecializedAdapterINS1D_15DefaultEpilogueIaSK_SK_NS1C_6thread17LinearCombinationIaLi1EiiLNS1H_9ScaleType4KindE0ELNS_15FloatRoundStyleE2EaEENS1_15EpilogueDefaultEEEEEvvEEEEvNT_6ParamsE,"",@"SHT_CUDA_INFO"
	.sectionflags	@""
	.align	4


	//----- nvinfo : EIATTR_CUDA_API_VERSION
	.align		4
        /*0000*/ 	.byte	0x04, 0x37
        /*0002*/ 	.short	(.L_21 - .L_20)
.L_20:
        /*0004*/ 	.word	0x00000082


	//----- nvinfo : EIATTR_KPARAM_INFO
	.align		4
.L_21:
        /*0008*/ 	.byte	0x04, 0x17
        /*000a*/ 	.short	(.L_23 - .L_22)
.L_22:
        /*000c*/ 	.word	0x00000000
        /*0010*/ 	.short	0x0000
        /*0012*/ 	.short	0x0070
        /*0014*/ 	.byte	0x00, 0xf0, 0x01, 0x10


	//----- nvinfo : EIATTR_SPARSE_MMA_MASK
	.align		4
.L_23:
        /*0018*/ 	.byte	0x03, 0x50
        /*001a*/ 	.short	0x0000


	//----- nvinfo : EIATTR_MAXREG_COUNT
	.align		4
        /*001c*/ 	.byte	0x03, 0x1b
        /*001e*/ 	.short	0x00a8


	//----- nvinfo : EIATTR_NUM_BARRIERS
	.align		4
        /*0020*/ 	.byte	0x02, 0x4c
        /*0022*/ 	.byte	0x01
	.zero		1


	//----- nvinfo : EIATTR_EXTERNS
	.align		4
        /*0024*/ 	.byte	0x04, 0x0f
        /*0026*/ 	.short	(.L_25 - .L_24)


	//   ....[0]....
	.align		4
.L_24:
        /*0028*/ 	.word	index@(__assertfail)


	//----- nvinfo : EIATTR_MERCURY_ISA_VERSION
	.align		4
.L_25:
        /*002c*/ 	.byte	0x03, 0x5f
        /*002e*/ 	.short	0x0101


	//----- nvinfo : EIATTR_INT_WARP_WIDE_INSTR_OFFSETS
	.align		4
        /*0030*/ 	.byte	0x04, 0x31
        /*0032*/ 	.short	(.L_27 - .L_26)


	//   ....[0]....
.L_26:
        /*0034*/ 	.word	0x000006d0


	//   ....[1]....
        /*0038*/ 	.word	0x00000700


	//   ....[2]....
        /*003c*/ 	.word	0x000008c0


	//----- nvinfo : EIATTR_COOP_GROUP_MASK_REGIDS
	.align		4
.L_27:
        /*0040*/ 	.byte	0x04, 0x29
        /*0042*/ 	.short	(.L_29 - .L_28)


	//   ....[0]....
.L_28:
        /*0044*/ 	.word	0xffffffff


	//   ....[1]....
        /*0048*/ 	.word	0xffffffff


	//   ....[2]....
        /*004c*/ 	.word	0xffffffff


	//   ....[3]....
        /*0050*/ 	.word	0xffffffff


	//   ....[4]....
        /*0054*/ 	.word	0xffffffff


	//   ....[5]....
        /*0058*/ 	.word	0xffffffff


	//----- nvinfo : EIATTR_COOP_GROUP_INSTR_OFFSETS
	.align		4
.L_29:
        /*005c*/ 	.byte	0x04, 0x28
        /*005e*/ 	.short	(.L_31 - .L_30)


	//   ....[0]....
.L_30:
        /*0060*/ 	.word	0x00000060


	//   ....[1]....
        /*0064*/ 	.word	0x00000070


	//   ....[2]....
        /*0068*/ 	.word	0x00000130


	//   ....[3]....
        /*006c*/ 	.word	0x00000520


	//   ....[4]....
        /*0070*/ 	.word	0x00000a40


	//   ....[5]....
        /*0074*/ 	.word	0x00001470


	//----- nvinfo : EIATTR_REG_RECONFIG
	.align		4
.L_31:
        /*0078*/ 	.byte	0x01, 0x54
	.zero		2


	//----- nvinfo : EIATTR_SYSCALL_OFFSETS
	.align		4
        /*007c*/ 	.byte	0x04, 0x46
        /*007e*/ 	.short	(.L_33 - .L_32)


	//   ....[0]....
.L_32:
        /*0080*/ 	.word	0x00001640


	//----- nvinfo : EIATTR_MBARRIER_INSTR_OFFSETS
	.align		4
.L_33:
        /*0084*/ 	.byte	0x04, 0x39
        /*0086*/ 	.short	(.L_35 - .L_34)


	//   ....[0]....
.L_34:
        /*0088*/ 	.word	0x00000250
        /*008c*/ 	.word	0x000000ff
        /*0090*/ 	.word	0x00000000
        /*0094*/ 	.short	0x0100
        /*0096*/ 	.byte	0x08
	.zero		1


	//   ....[1]....
        /*0098*/ 	.word	0x00000260
        /*009c*/ 	.word	0x000000ff
        /*00a0*/ 	.word	0x000000a8
        /*00a4*/ 	.short	0x0100
        /*00a6*/ 	.byte	0x08
	.zero		1


	//   ....[2]....
        /*00a8*/ 	.word	0x00000270
        /*00ac*/ 	.word	0x000000ff
        /*00b0*/ 	.word	0x00000008
        /*00b4*/ 	.short	0x0100
        /*00b6*/ 	.byte	0x08
	.zero		1


	//   ....[3]....
        /*00b8*/ 	.word	0x00000280
        /*00bc*/ 	.word	0x000000ff
        /*00c0*/ 	.word	0x000000b0
        /*00c4*/ 	.short	0x0100
        /*00c6*/ 	.byte	0x08
	.zero		1


	//   ....[4]....
        /*00c8*/ 	.word	0x00000290
        /*00cc*/ 	.word	0x000000ff
        /*00d0*/ 	.word	0x00000010
        /*00d4*/ 	.short	0x0100
        /*00d6*/ 	.byte	0x08
	.zero		1


	//   ....[5]....
        /*00d8*/ 	.word	0x000002a0
        /*00dc*/ 	.word	0x000000ff
        /*00e0*/ 	.word	0x000000b8
        /*00e4*/ 	.short	0x0100
        /*00e6*/ 	.byte	0x08
	.zero		1


	//   ....[6]....
        /*00e8*/ 	.word	0x000002b0
        /*00ec*/ 	.word	0x000000ff
        /*00f0*/ 	.word	0x00000018
        /*00f4*/ 	.short	0x0100
        /*00f6*/ 	.byte	0x08
	.zero		1


	//   ....[7]....
        /*00f8*/ 	.word	0x000002c0
        /*00fc*/ 	.word	0x000000ff
        /*0100*/ 	.word	0x000000c0
        /*0104*/ 	.short	0x0100
        /*0106*/ 	.byte	0x08
	.zero		1


	//   ....[8]....
        /*0108*/ 	.word	0x000002d0
        /*010c*/ 	.word	0x000000ff
        /*0110*/ 	.word	0x00000020
        /*0114*/ 	.short	0x0100
        /*0116*/ 	.byte	0x08
	.zero		1


	//   ....[9]....
        /*0118*/ 	.word	0x000002e0
        /*011c*/ 	.word	0x000000ff
        /*0120*/ 	.word	0x000000c8
        /*0124*/ 	.short	0x0100
        /*0126*/ 	.byte	0x08
	.zero		1


	//   ....[10]....
        /*0128*/ 	.word	0x000002f0
        /*012c*/ 	.word	0x000000ff
        /*0130*/ 	.word	0x00000028
        /*0134*/ 	.short	0x0100
        /*0136*/ 	.byte	0x08
	.zero		1


	//   ....[11]....
        /*0138*/ 	.word	0x00000300
        /*013c*/ 	.word	0x000000ff
        /*0140*/ 	.word	0x000000d0
        /*0144*/ 	.short	0x0100
        /*0146*/ 	.byte	0x08
	.zero		1


	//   ....[12]....
        /*0148*/ 	.word	0x00000310
        /*014c*/ 	.word	0x000000ff
        /*0150*/ 	.word	0x00000030
        /*0154*/ 	.short	0x0100
        /*0156*/ 	.byte	0x08
	.zero		1


	//   ....[13]....
        /*0158*/ 	.word	0x00000320
        /*015c*/ 	.word	0x000000ff
        /*0160*/ 	.word	0x000000d8
        /*0164*/ 	.short	0x0100
        /*0166*/ 	.byte	0x08
	.zero		1


	//   ....[14]....
        /*0168*/ 	.word	0x00000330
        /*016c*/ 	.word	0x000000ff
        /*0170*/ 	.word	0x00000038
        /*0174*/ 	.short	0x0100
        /*0176*/ 	.byte	0x08
	.zero		1


	//   ....[15]....
        /*0178*/ 	.word	0x00000340
        /*017c*/ 	.word	0x000000ff
        /*0180*/ 	.word	0x000000e0
        /*0184*/ 	.short	0x0100
        /*0186*/ 	.byte	0x08
	.zero		1


	//   ....[16]....
        /*0188*/ 	.word	0x00000350
        /*018c*/ 	.word	0x000000ff
        /*0190*/ 	.word	0x00000040
        /*0194*/ 	.short	0x0100
        /*0196*/ 	.byte	0x08
	.zero		1


	//   ....[17]....
        /*0198*/ 	.word	0x00000360
        /*019c*/ 	.word	0x000000ff
        /*01a0*/ 	.word	0x000000e8
        /*01a4*/ 	.short	0x0100
        /*01a6*/ 	.byte	0x08
	.zero		1


	//   ....[18]....
        /*01a8*/ 	.word	0x00000370
        /*01ac*/ 	.word	0x000000ff
        /*01b0*/ 	.word	0x00000048
        /*01b4*/ 	.short	0x0100
        /*01b6*/ 	.byte	0x08
	.zero		1


	//   ....[19]....
        /*01b8*/ 	.word	0x00000380
        /*01bc*/ 	.word	0x000000ff
        /*01c0*/ 	.word	0x000000f0
        /*01c4*/ 	.short	0x0100
        /*01c6*/ 	.byte	0x08
	.zero		1


	//   ....[20]....
        /*01c8*/ 	.word	0x00000390
        /*01cc*/ 	.word	0x000000ff
        /*01d0*/ 	.word	0x00000050
        /*01d4*/ 	.short	0x0100
        /*01d6*/ 	.byte	0x08
	.zero		1


	//   ....[21]....
        /*01d8*/ 	.word	0x000003a0
        /*01dc*/ 	.word	0x000000ff
        /*01e0*/ 	.word	0x000000f8
        /*01e4*/ 	.short	0x0100
        /*01e6*/ 	.byte	0x08
	.zero		1


	//   ....[22]....
        /*01e8*/ 	.word	0x000003b0
        /*01ec*/ 	.word	0x000000ff
        /*01f0*/ 	.word	0x00000058
        /*01f4*/ 	.short	0x0100
        /*01f6*/ 	.byte	0x08
	.zero		1


	//   ....[23]....
        /*01f8*/ 	.word	0x000003c0
        /*01fc*/ 	.word	0x000000ff
        /*0200*/ 	.word	0x00000100
        /*0204*/ 	.short	0x0100
        /*0206*/ 	.byte	0x08
	.zero		1


	//   ....[24]....
        /*0208*/ 	.word	0x000003d0
        /*020c*/ 	.word	0x000000ff
        /*0210*/ 	.word	0x00000060
        /*0214*/ 	.short	0x0100
        /*0216*/ 	.byte	0x08
	.zero		1


	//   ....[25]....
        /*0218*/ 	.word	0x000003e0
        /*021c*/ 	.word	0x000000ff
        /*0220*/ 	.word	0x00000108
        /*0224*/ 	.short	0x0100
        /*0226*/ 	.byte	0x08
	.zero		1


	//   ....[26]....
        /*0228*/ 	.word	0x000003f0
        /*022c*/ 	.word	0x000000ff
        /*0230*/ 	.word	0x00000068
        /*0234*/ 	.short	0x0100
        /*0236*/ 	.byte	0x08
	.zero		1


	//   ....[27]....
        /*0238*/ 	.word	0x00000400
        /*023c*/ 	.word	0x000000ff
        /*0240*/ 	.word	0x00000110
        /*0244*/ 	.short	0x0100
        /*0246*/ 	.byte	0x08
	.zero		1


	//   ....[28]....
        /*0248*/ 	.word	0x00000410
        /*024c*/ 	.word	0x000000ff
        /*0250*/ 	.word	0x00000070
        /*0254*/ 	.short	0x0100
        /*0256*/ 	.byte	0x08
	.zero		1


	//   ....[29]....
        /*0258*/ 	.word	0x00000420
        /*025c*/ 	.word	0x000000ff
        /*0260*/ 	.word	0x00000118
        /*0264*/ 	.short	0x0100
        /*0266*/ 	.byte	0x08
	.zero		1


	//   ....[30]....
        /*0268*/ 	.word	0x00000430
        /*026c*/ 	.word	0x000000ff
        /*0270*/ 	.word	0x00000078
        /*0274*/ 	.short	0x0100
        /*0276*/ 	.byte	0x08
	.zero		1


	//   ....[31]....
        /*0278*/ 	.word	0x00000440
        /*027c*/ 	.word	0x000000ff
        /*0280*/ 	.word	0x00000120
        /*0284*/ 	.short	0x0100
        /*0286*/ 	.byte	0x08
	.zero		1


	//   ....[32]....
        /*0288*/ 	.word	0x00000450
        /*028c*/ 	.word	0x000000ff
        /*0290*/ 	.word	0x00000080
        /*0294*/ 	.short	0x0100
        /*0296*/ 	.byte	0x08
	.zero		1


	//   ....[33]....
        /*0298*/ 	.word	0x00000460
        /*029c*/ 	.word	0x000000ff
        /*02a0*/ 	.word	0x00000128
        /*02a4*/ 	.short	0x0100
        /*02a6*/ 	.byte	0x08
	.zero		1


	//   ....[34]....
        /*02a8*/ 	.word	0x00000470
        /*02ac*/ 	.word	0x000000ff
        /*02b0*/ 	.word	0x00000088
        /*02b4*/ 	.short	0x0100
        /*02b6*/ 	.byte	0x08
	.zero		1


	//   ....[35]....
        /*02b8*/ 	.word	0x00000480
        /*02bc*/ 	.word	0x000000ff
        /*02c0*/ 	.word	0x00000130
        /*02c4*/ 	.short	0x0100
        /*02c6*/ 	.byte	0x08
	.zero		1


	//   ....[36]....
        /*02c8*/ 	.word	0x00000490
        /*02cc*/ 	.word	0x000000ff
        /*02d0*/ 	.word	0x00000090
        /*02d4*/ 	.short	0x0100
        /*02d6*/ 	.byte	0x08
	.zero		1


	//   ....[37]....
        /*02d8*/ 	.word	0x000004a0
        /*02dc*/ 	.word	0x000000ff
        /*02e0*/ 	.word	0x00000138
        /*02e4*/ 	.short	0x0100
        /*02e6*/ 	.byte	0x08
	.zero		1


	//   ....[38]....
        /*02e8*/ 	.word	0x000004b0
        /*02ec*/ 	.word	0x000000ff
        /*02f0*/ 	.word	0x00000098
        /*02f4*/ 	.short	0x0100
        /*02f6*/ 	.byte	0x08
	.zero		1


	//   ....[39]....
        /*02f8*/ 	.word	0x000004c0
        /*02fc*/ 	.word	0x000000ff
        /*0300*/ 	.word	0x00000140
        /*0304*/ 	.short	0x0100
        /*0306*/ 	.byte	0x08
	.zero		1


	//   ....[40]....
        /*0308*/ 	.word	0x000004d0
        /*030c*/ 	.word	0x000000ff
        /*0310*/ 	.word	0x000000a0
        /*0314*/ 	.short	0x0100
        /*0316*/ 	.byte	0x08
	.zero		1


	//   ....[41]....
        /*0318*/ 	.word	0x000004e0
        /*031c*/ 	.word	0x000000ff
        /*0320*/ 	.word	0x00000148
        /*0324*/ 	.short	0x0100
        /*0326*/ 	.byte	0x08
	.zero		1


	//   ....[42]....
        /*0328*/ 	.word	0x00000940
        /*032c*/ 	.word	0x000000ff
        /*0330*/ 	.word	0x00000160
        /*0334*/ 	.short	0x0100
        /*0336*/ 	.byte	0x06
	.zero		1


	//   ....[43]....
        /*0338*/ 	.word	0x000009d0
        /*033c*/ 	.word	0x000000ff
        /*0340*/ 	.word	0x00000168
        /*0344*/ 	.short	0x0100
        /*0346*/ 	.byte	0x06
	.zero		1


	//   ....[44]....
        /*0348*/ 	.word	0x000016d0
        /*034c*/ 	.word	0x00000003
        /*0350*/ 	.word	0x00000000
        /*0354*/ 	.short	0x010a
        /*0356*/ 	.byte	0x3f
	.zero		1


	//   ....[45]....
        /*0358*/ 	.word	0x00001710
        /*035c*/ 	.word	0x00000003
        /*0360*/ 	.word	0x00000000
        /*0364*/ 	.short	0x010a
        /*0366*/ 	.byte	0x3f
	.zero		1


	//   ....[46]....
        /*0368*/ 	.word	0x00001c90
        /*036c*/ 	.word	0x000000ff
        /*0370*/ 	.word	0x00000000
        /*0374*/ 	.short	0x010a
        /*0376*/ 	.byte	0x06
	.zero		1


	//   ....[47]....
        /*0378*/ 	.word	0x00001cd0
        /*037c*/ 	.word	0x000000ff
        /*0380*/ 	.word	0x00000000
        /*0384*/ 	.short	0x010a
        /*0386*/ 	.byte	0x06
	.zero		1


	//   ....[48]....
        /*0388*/ 	.word	0x00002120
        /*038c*/ 	.word	0x00000005
        /*0390*/ 	.word	0x00000000
        /*0394*/ 	.short	0x0101
        /*0396*/ 	.byte	0x3f
	.zero		1


	//   ....[49]....
        /*0398*/ 	.word	0x00002390
        /*039c*/ 	.word	0x00000000
        /*03a0*/ 	.word	0x00000000
        /*03a4*/ 	.short	0x0101
        /*03a6*/ 	.byte	0x3f
	.zero		1


	//   ....[50]....
        /*03a8*/ 	.word	0x00007610
        /*03ac*/ 	.word	0x00000017
        /*03b0*/ 	.word	0x000000a8
        /*03b4*/ 	.short	0x010a
        /*03b6*/ 	.byte	0x3f
	.zero		1


	//   ....[51]....
        /*03b8*/ 	.word	0x000079c0
        /*03bc*/ 	.word	0x0000000e
        /*03c0*/ 	.word	0x00000168
        /*03c4*/ 	.short	0x0101
        /*03c6*/ 	.byte	0x3f
	.zero		1


	//   ....[52]....
        /*03c8*/ 	.word	0x00008100
        /*03cc*/ 	.word	0x00000007
        /*03d0*/ 	.word	0x00000000
        /*03d4*/ 	.short	0x010a
        /*03d6*/ 	.byte	0x3f
	.zero		1


	//   ....[53]....
        /*03d8*/ 	.word	0x00008180
        /*03dc*/ 	.word	0x00000008
        /*03e0*/ 	.word	0x00000000
        /*03e4*/ 	.short	0x010a
        /*03e6*/ 	.byte	0x3f
	.zero		1


	//   ....[54]....
        /*03e8*/ 	.word	0x00008210
        /*03ec*/ 	.word	0x00000009
        /*03f0*/ 	.word	0x00000000
        /*03f4*/ 	.short	0x010a
        /*03f6*/ 	.byte	0x3f
	.zero		1


	//   ....[55]....
        /*03f8*/ 	.word	0x000082a0
        /*03fc*/ 	.word	0x00000008
        /*0400*/ 	.word	0x00000000
        /*0404*/ 	.short	0x010a
        /*0406*/ 	.byte	0x3f
	.zero		1


	//   ....[56]....
        /*0408*/ 	.word	0x00008330
        /*040c*/ 	.word	0x00000009
        /*0410*/ 	.word	0x00000000
        /*0414*/ 	.short	0x010a
        /*0416*/ 	.byte	0x3f
	.zero		1


	//   ....[57]....
        /*0418*/ 	.word	0x000083c0
        /*041c*/ 	.word	0x00000008
        /*0420*/ 	.word	0x00000000
        /*0424*/ 	.short	0x010a
        /*0426*/ 	.byte	0x3f
	.zero		1


	//   ....[58]....
        /*0428*/ 	.word	0x00008450
        /*042c*/ 	.word	0x00000009
        /*0430*/ 	.word	0x00000000
        /*0434*/ 	.short	0x010a
        /*0436*/ 	.byte	0x3f
	.zero		1


	//   ....[59]....
        /*0438*/ 	.word	0x000084e0
        /*043c*/ 	.word	0x00000008
        /*0440*/ 	.word	0x00000000
        /*0444*/ 	.short	0x010a
        /*0446*/ 	.byte	0x3f
	.zero		1


	//   ....[60]....
        /*0448*/ 	.word	0x00008570
        /*044c*/ 	.word	0x00000009
        /*0450*/ 	.word	0x00000000
        /*0454*/ 	.short	0x010a
        /*0456*/ 	.byte	0x3f
	.zero		1


	//   ....[61]....
        /*0458*/ 	.word	0x00008600
        /*045c*/ 	.word	0x00000008
        /*0460*/ 	.word	0x00000000
        /*0464*/ 	.short	0x010a
        /*0466*/ 	.byte	0x3f
	.zero		1


	//   ....[62]....
        /*0468*/ 	.word	0x00008690
        /*046c*/ 	.word	0x00000009
        /*0470*/ 	.word	0x00000000
        /*0474*/ 	.short	0x010a
        /*0476*/ 	.byte	0x3f
	.zero		1


	//   ....[63]....
        /*0478*/ 	.word	0x00008720
        /*047c*/ 	.word	0x00000008
        /*0480*/ 	.word	0x00000000
        /*0484*/ 	.short	0x010a
        /*0486*/ 	.byte	0x3f
	.zero		1


	//   ....[64]....
        /*0488*/ 	.word	0x000087b0
        /*048c*/ 	.word	0x00000009
        /*0490*/ 	.word	0x00000000
        /*0494*/ 	.short	0x010a
        /*0496*/ 	.byte	0x3f
	.zero		1


	//   ....[65]....
        /*0498*/ 	.word	0x00008840
        /*049c*/ 	.word	0x00000008
        /*04a0*/ 	.word	0x00000000
        /*04a4*/ 	.short	0x010a
        /*04a6*/ 	.byte	0x3f
	.zero		1


	//   ....[66]....
        /*04a8*/ 	.word	0x000088d0
        /*04ac*/ 	.word	0x00000009
        /*04b0*/ 	.word	0x00000000
        /*04b4*/ 	.short	0x010a
        /*04b6*/ 	.byte	0x3f
	.zero		1


	//   ....[67]....
        /*04b8*/ 	.word	0x00008960
        /*04bc*/ 	.word	0x00000008
        /*04c0*/ 	.word	0x00000000
        /*04c4*/ 	.short	0x010a
        /*04c6*/ 	.byte	0x3f
	.zero		1


	//   ....[68]....
        /*04c8*/ 	.word	0x000089f0
        /*04cc*/ 	.word	0x00000009
        /*04d0*/ 	.word	0x00000000
        /*04d4*/ 	.short	0x010a
        /*04d6*/ 	.byte	0x3f
	.zero		1


	//   ....[69]....
        /*04d8*/ 	.word	0x00008a80
        /*04dc*/ 	.word	0x00000008
        /*04e0*/ 	.word	0x00000000
        /*04e4*/ 	.short	0x010a
        /*04e6*/ 	.byte	0x3f
	.zero		1


	//   ....[70]....
        /*04e8*/ 	.word	0x00008b10
        /*04ec*/ 	.word	0x00000009
        /*04f0*/ 	.word	0x00000000
        /*04f4*/ 	.short	0x010a
        /*04f6*/ 	.byte	0x3f
	.zero		1


	//   ....[71]....
        /*04f8*/ 	.word	0x00008ba0
        /*04fc*/ 	.word	0x00000006
        /*0500*/ 	.word	0x00000000
        /*0504*/ 	.short	0x010a
        /*0506*/ 	.byte	0x3f
	.zero		1


	//   ....[72]....
        /*0508*/ 	.word	0x00008c30
        /*050c*/ 	.word	0x00000003
        /*0510*/ 	.word	0x00000000
        /*0514*/ 	.short	0x010a
        /*0516*/ 	.byte	0x3f
	.zero		1


	//   ....[73]....
        /*0518*/ 	.word	0x00008c90
        /*051c*/ 	.word	0x00000003
        /*0520*/ 	.word	0x00000000
        /*0524*/ 	.short	0x010a
        /*0526*/ 	.byte	0x3f
	.zero		1


	//   ....[74]....
        /*0528*/ 	.word	0x00008cf0
        /*052c*/ 	.word	0x00000005
        /*0530*/ 	.word	0x00000000
        /*0534*/ 	.short	0x010a
        /*0536*/ 	.byte	0x3f
	.zero		1


	//   ....[75]....
        /*0538*/ 	.word	0x00008dc0
        /*053c*/ 	.word	0x00000017
        /*0540*/ 	.word	0x000000a8
        /*0544*/ 	.short	0x010a
        /*0546*/ 	.byte	0x3f
	.zero		1


	//   ....[76]....
        /*0548*/ 	.word	0x00008e90
        /*054c*/ 	.word	0x00000007
        /*0550*/ 	.word	0x00000000
        /*0554*/ 	.short	0x010a
        /*0556*/ 	.byte	0x3f
	.zero		1


	//   ....[77]....
        /*0558*/ 	.word	0x00008ee0
        /*055c*/ 	.word	0x00000008
        /*0560*/ 	.word	0x00000000
        /*0564*/ 	.short	0x010a
        /*0566*/ 	.byte	0x3f
	.zero		1


	//   ....[78]....
        /*0568*/ 	.word	0x00008f30
        /*056c*/ 	.word	0x00000009
        /*0570*/ 	.word	0x00000000
        /*0574*/ 	.short	0x010a
        /*0576*/ 	.byte	0x3f
	.zero		1


	//   ....[79]....
        /*0578*/ 	.word	0x00008f80
        /*057c*/ 	.word	0x00000008
        /*0580*/ 	.word	0x00000000
        /*0584*/ 	.short	0x010a
        /*0586*/ 	.byte	0x3f
	.zero		1


	//   ....[80]....
        /*0588*/ 	.word	0x00008fd0
        /*058c*/ 	.word	0x00000009
        /*0590*/ 	.word	0x00000000
        /*0594*/ 	.short	0x010a
        /*0596*/ 	.byte	0x3f
	.zero		1


	//   ....[81]....
        /*0598*/ 	.word	0x00009020
        /*059c*/ 	.word	0x00000008
        /*05a0*/ 	.word	0x00000000
        /*05a4*/ 	.short	0x010a
        /*05a6*/ 	.byte	0x3f
	.zero		1


	//   ....[82]....
        /*05a8*/ 	.word	0x00009070
        /*05ac*/ 	.word	0x00000009
        /*05b0*/ 	.word	0x00000000
        /*05b4*/ 	.short	0x010a
        /*05b6*/ 	.byte	0x3f
	.zero		1


	//   ....[83]....
        /*05b8*/ 	.word	0x000090c0
        /*05bc*/ 	.word	0x00000008
        /*05c0*/ 	.word	0x00000000
        /*05c4*/ 	.short	0x010a
        /*05c6*/ 	.byte	0x3f
	.zero		1


	//   ....[84]....
        /*05c8*/ 	.word	0x00009110
        /*05cc*/ 	.word	0x00000009
        /*05d0*/ 	.word	0x00000000
        /*05d4*/ 	.short	0x010a
        /*05d6*/ 	.byte	0x3f
	.zero		1


	//   ....[85]....
        /*05d8*/ 	.word	0x00009160
        /*05dc*/ 	.word	0x00000008
        /*05e0*/ 	.word	0x00000000
        /*05e4*/ 	.short	0x010a
        /*05e6*/ 	.byte	0x3f
	.zero		1


	//   ....[86]....
        /*05e8*/ 	.word	0x000091b0
        /*05ec*/ 	.word	0x00000009
        /*05f0*/ 	.word	0x00000000
        /*05f4*/ 	.short	0x010a
        /*05f6*/ 	.byte	0x3f
	.zero		1


	//   ....[87]....
        /*05f8*/ 	.word	0x00009200
        /*05fc*/ 	.word	0x00000008
        /*0600*/ 	.word	0x00000000
        /*0604*/ 	.short	0x010a
        /*0606*/ 	.byte	0x3f
	.zero		1


	//   ....[88]....
        /*0608*/ 	.word	0x00009250
        /*060c*/ 	.word	0x00000009
        /*0610*/ 	.word	0x00000000
        /*0614*/ 	.short	0x010a
        /*0616*/ 	.byte	0x3f
	.zero		1


	//   ....[89]....
        /*0618*/ 	.word	0x000092a0
        /*061c*/ 	.word	0x00000008
        /*0620*/ 	.word	0x00000000
        /*0624*/ 	.short	0x010a
        /*0626*/ 	.byte	0x3f
	.zero		1


	//   ....[90]....
        /*0628*/ 	.word	0x000092f0
        /*062c*/ 	.word	0x00000009
        /*0630*/ 	.word	0x00000000
        /*0634*/ 	.short	0x010a
        /*0636*/ 	.byte	0x3f
	.zero		1


	//   ....[91]....
        /*0638*/ 	.word	0x00009340
        /*063c*/ 	.word	0x00000008
        /*0640*/ 	.word	0x00000000
        /*0644*/ 	.short	0x010a
        /*0646*/ 	.byte	0x3f
	.zero		1


	//   ....[92]....
        /*0648*/ 	.word	0x00009390
        /*064c*/ 	.word	0x00000009
        /*0650*/ 	.word	0x00000000
        /*0654*/ 	.short	0x010a
        /*0656*/ 	.byte	0x3f
	.zero		1


	//   ....[93]....
        /*0658*/ 	.word	0x000093e0
        /*065c*/ 	.word	0x00000008
        /*0660*/ 	.word	0x00000000
        /*0664*/ 	.short	0x010a
        /*0666*/ 	.byte	0x3f
	.zero		1


	//   ....[94]....
        /*0668*/ 	.word	0x00009430
        /*066c*/ 	.word	0x00000009
        /*0670*/ 	.word	0x00000000
        /*0674*/ 	.short	0x010a
        /*0676*/ 	.byte	0x3f
	.zero		1


	//   ....[95]....
        /*0678*/ 	.word	0x00009480
        /*067c*/ 	.word	0x00000006
        /*0680*/ 	.word	0x00000000
        /*0684*/ 	.short	0x010a
        /*0686*/ 	.byte	0x3f
	.zero		1


	//----- nvinfo : EIATTR_NUM_MBARRIERS
	.align		4
.L_35:
        /*0688*/ 	.byte	0x03, 0x38
        /*068a*/ 	.short	0x002c


	//----- nvinfo : EIATTR_EXIT_INSTR_OFFSETS
	.align		4
        /*068c*/ 	.byte	0x04, 0x1c
        /*068e*/ 	.short	(.L_37 - .L_36)


	//   ....[0]....
.L_36:
        /*0690*/ 	.word	0x00000ba0


	//   ....[1]....
        /*0694*/ 	.word	0x000013b0


	//   ....[2]....
        /*0698*/ 	.word	0x00006d20


	//   ....[3]....
        /*069c*/ 	.word	0x00007280


	//   ....[4]....
        /*06a0*/ 	.word	0x00008c80


	//----- nvinfo : EIATTR_MAX_THREADS
	.align		4
.L_37:
        /*06a4*/ 	.byte	0x04, 0x05
        /*06a6*/ 	.short	(.L_39 - .L_38)
.L_38:
        /*06a8*/ 	.word	0x00000180
        /*06ac*/ 	.word	0x00000001
        /*06b0*/ 	.word	0x00000001


	//----- nvinfo : EIATTR_CRS_STACK_SIZE
	.align		4
.L_39:
        /*06b4*/ 	.byte	0x04, 0x1e
        /*06b6*/ 	.short	(.L_41 - .L_40)
.L_40:
        /*06b8*/ 	.word	0x00000000


	//----- nvinfo : EIATTR_CBANK_PARAM_SIZE
	.align		4
.L_41:
        /*06bc*/ 	.byte	0x03, 0x19
        /*06be*/ 	.short	0x0470


	//----- nvinfo : EIATTR_PARAM_CBANK
	.align		4
        /*06c0*/ 	.byte	0x04, 0x0a
        /*06c2*/ 	.short	(.L_43 - .L_42)
	.align		4
.L_42:
        /*06c4*/ 	.word	index@(.nv.constant0._ZN7cutlass13device_kernelINS_4gemm6kernel13GemmUniversalIN4cute5tupleIJiiiiEEENS1_10collective13CollectiveMmaINS1_34MainloopSm90TmaGmmaWarpSpecializedILi21ENS5_IJNS4_1CILi2EEENSA_ILi1EEESC_EEENS1_35KernelTmaWarpSpecializedCooperativeEEENS5_IJNSA_ILi256EEENSA_ILi80EEENSA_ILi32EEEEEEaNS5_IJlSC_lEEEaSK_NS4_8TiledMMAINS4_8MMA_AtomIJNS4_4SM904GMMA26MMA_64x16x32_S32S8S8_SS_TNEEEENS4_6LayoutISD_NS5_IJSC_NSA_ILi0EEESS_EEEEENS5_IJNS4_10UnderscoreESV_SV_EEEEENS4_13SM90_TMA_LOADENS4_14ComposedLayoutINS4_7SwizzleILi1ELi4ELi3EEENS4_18smem_ptr_flag_bitsILi8EEENSR_INS5_IJNSA_ILi8EEESI_EEENS5_IJSI_SC_EEEEEEEvNS4_8identityENS4_23SM90_TMA_LOAD_MULTICASTES18_vS19_EENS_8epilogue10collective6detail29Sm90TmaWarpSpecializedAdapterINS1D_15DefaultEpilogueIaSK_SK_NS1C_6thread17LinearCombinationIaLi1EiiLNS1H_9ScaleType4KindE0ELNS_15FloatRoundStyleE2EaEENS1_15EpilogueDefaultEEEEEvvEEEEvNT_6ParamsE)
        /*06c8*/ 	.short	0x0210
        /*06ca*/ 	.short	0x0470


	//----- nvinfo : EIATTR_SW_WAR
	.align		4
.L_43:
        /*06cc*/ 	.byte	0x04, 0x36
        /*06ce*/ 	.short	(.L_45 - .L_44)
.L_44:
        /*06d0*/ 	.word	0x00000008
.L_45:


//--------------------- .nv.callgraph             --------------------------
	.section	.nv.callgraph,"",@"SHT_CUDA_CALLGRAPH"
	.align	4
	.sectionentsize	8
	.align		4
        /*0000*/ 	.word	0x00000000
	.align		4
        /*0004*/ 	.word	0xffffffff
	.align		4
        /*0008*/ 	.word	index@(_ZN7cutlass13device_kernelINS_4gemm6kernel13GemmUniversalIN4cute5tupleIJiiiiEEENS1_10collective13CollectiveMmaINS1_34MainloopSm90TmaGmmaWarpSpecializedILi21ENS5_IJNS4_1CILi2EEENSA_ILi1EEESC_EEENS1_35KernelTmaWarpSpecializedCooperativeEEENS5_IJNSA_ILi256EEENSA_ILi80EEENSA_ILi32EEEEEEaNS5_IJlSC_lEEEaSK_NS4_8TiledMMAINS4_8MMA_AtomIJNS4_4SM904GMMA26MMA_64x16x32_S32S8S8_SS_TNEEEENS4_6LayoutISD_NS5_IJSC_NSA_ILi0EEESS_EEEEENS5_IJNS4_10UnderscoreESV_SV_EEEEENS4_13SM90_TMA_LOADENS4_14ComposedLayoutINS4_7SwizzleILi1ELi4ELi3EEENS4_18smem_ptr_flag_bitsILi8EEENSR_INS5_IJNSA_ILi8EEESI_EEENS5_IJSI_SC_EEEEEEEvNS4_8identityENS4_23SM90_TMA_LOAD_MULTICASTES18_vS19_EENS_8epilogue10collective6detail29Sm90TmaWarpSpecializedAdapterINS1D_15DefaultEpilogueIaSK_SK_NS1C_6thread17LinearCombinationIaLi1EiiLNS1H_9ScaleType4KindE0ELNS_15FloatRoundStyleE2EaEENS1_15EpilogueDefaultEEEEEvvEEEEvNT_6ParamsE)
	.align		4
        /*000c*/ 	.word	index@(__assertfail)
	.align		4
        /*0010*/ 	.word	0x00000000
	.align		4
        /*0014*/ 	.word	0xfffffffe
	.align		4
        /*0018*/ 	.word	0x00000000
	.align		4
        /*001c*/ 	.word	0xfffffffd
	.align		4
        /*0020*/ 	.word	0x00000000
	.align		4
        /*0024*/ 	.word	0xfffffffc


//--------------------- .nv.constant4             --------------------------
	.section	.nv.constant4,"a",@progbits
	.align	8
	.align		8
.nv.constant4:
        /*0000*/ 	.dword	__assertfail
	.align		8
        /*0008*/ 	.dword	__unnamed_1
	.align		8
        /*0010*/ 	.dword	_ZN40_INTERNAL_c119a934_4_k_cu_8c6cdb54_128154cuda3std3__45__cpo5beginE
	.align		8
        /*0018*/ 	.dword	_ZN40_INTERNAL_c119a934_4_k_cu_8c6cdb54_128154cuda3std3__45__cpo3endE
	.align		8
        /*0020*/ 	.dword	_ZN40_INTERNAL_c119a934_4_k_cu_8c6cdb54_128154cuda3std3__45__cpo6cbeginE
	.align		8
        /*0028*/ 	.dword	_ZN40_INTERNAL_c119a934_4_k_cu_8c6cdb54_128154cuda3std3__45__cpo4cendE
	.align		8
        /*0030*/ 	.dword	_ZN40_INTERNAL_c119a934_4_k_cu_8c6cdb54_128154cuda3std3__442_GLOBAL__N__c119a934_4_k_cu_8c6cdb54_128156ignoreE
	.align		8
        /*0038*/ 	.dword	_ZN40_INTERNAL_c119a934_4_k_cu_8c6cdb54_128154cuda3std3__419piecewise_constructE
	.align		8
        /*0040*/ 	.dword	_ZN40_INTERNAL_c119a934_4_k_cu_8c6cdb54_128154cuda3std3__48in_placeE
	.align		8
        /*0048*/ 	.dword	_ZN40_INTERNAL_c119a934_4_k_cu_8c6cdb54_128154cuda3std6ranges3__45__cpo4swapE
	.align		8
        /*0050*/ 	.dword	_ZN40_INTERNAL_c119a934_4_k_cu_8c6cdb54_128154cuda3std6ranges3__45__cpo9iter_moveE
	.align		8
        /*0058*/ 	.dword	_ZN40_INTERNAL_c119a934_4_k_cu_8c6cdb54_128154cute7productE
	.align		8
        /*0060*/ 	.dword	_ZN40_INTERNAL_c119a934_4_k_cu_8c6cdb54_128154cute1_E
	.align		8
        /*0068*/ 	.dword	$str$22
	.align		8
        /*0070*/ 	.dword	$str$23


//--------------------- .text._ZN7cutlass13device_kernelINS_4gemm6kernel13GemmUniversalIN4cute5tupleIJiiiiEEENS1_10collective13CollectiveMmaINS1_34MainloopSm90TmaGmmaWarpSpecializedILi21ENS5_IJNS4_1CILi2EEENSA_ILi1EEESC_EEENS1_35KernelTmaWarpSpecializedCooperativeEEENS5_IJNSA_ILi256EEENSA_ILi80EEENSA_ILi32EEEEEEaNS5_IJlSC_lEEEaSK_NS4_8TiledMMAINS4_8MMA_AtomIJNS4_4SM904GMMA26MMA_64x16x32_S32S8S8_SS_TNEEEENS4_6LayoutISD_NS5_IJSC_NSA_ILi0EEESS_EEEEENS5_IJNS4_10UnderscoreESV_SV_EEEEENS4_13SM90_TMA_LOADENS4_14ComposedLayoutINS4_7SwizzleILi1ELi4ELi3EEENS4_18smem_ptr_flag_bitsILi8EEENSR_INS5_IJNSA_ILi8EEESI_EEENS5_IJSI_SC_EEEEEEEvNS4_8identityENS4_23SM90_TMA_LOAD_MULTICASTES18_vS19_EENS_8epilogue10collective6detail29Sm90TmaWarpSpecializedAdapterINS1D_15DefaultEpilogueIaSK_SK_NS1C_6thread17LinearCombinationIaLi1EiiLNS1H_9ScaleType4KindE0ELNS_15FloatRoundStyleE2EaEENS1_15EpilogueDefaultEEEEEvvEEEEvNT_6ParamsE --------------------------
	.section	.text._ZN7cutlass13device_kernelINS_4gemm6kernel13GemmUniversalIN4cute5tupleIJiiiiEEENS1_10collective13CollectiveMmaINS1_34MainloopSm90TmaGmmaWarpSpecializedILi21ENS5_IJNS4_1CILi2EEENSA_ILi1EEESC_EEENS1_35KernelTmaWarpSpecializedCooperativeEEENS5_IJNSA_ILi256EEENSA_ILi80EEENSA_ILi32EEEEEEaNS5_IJlSC_lEEEaSK_NS4_8TiledMMAINS4_8MMA_AtomIJNS4_4SM904GMMA26MMA_64x16x32_S32S8S8_SS_TNEEEENS4_6LayoutISD_NS5_IJSC_NSA_ILi0EEESS_EEEEENS5_IJNS4_10UnderscoreESV_SV_EEEEENS4_13SM90_TMA_LOADENS4_14ComposedLayoutINS4_7SwizzleILi1ELi4ELi3EEENS4_18smem_ptr_flag_bitsILi8EEENSR_INS5_IJNSA_ILi8EEESI_EEENS5_IJSI_SC_EEEEEEEvNS4_8identityENS4_23SM90_TMA_LOAD_MULTICASTES18_vS19_EENS_8epilogue10collective6detail29Sm90TmaWarpSpecializedAdapterINS1D_15DefaultEpilogueIaSK_SK_NS1C_6thread17LinearCombinationIaLi1EiiLNS1H_9ScaleType4KindE0ELNS_15FloatRoundStyleE2EaEENS1_15EpilogueDefaultEEEEEvvEEEEvNT_6ParamsE,"ax",@progbits
	.align	128
.text._ZN7cutlass13device_kernelINS_4gemm6kernel13GemmUniversalIN4cute5tupleIJiiiiEEENS1_10collective13CollectiveMmaINS1_34MainloopSm90TmaGmmaWarpSpecializedILi21ENS5_IJNS4_1CILi2EEENSA_ILi1EEESC_EEENS1_35KernelTmaWarpSpecializedCooperativeEEENS5_IJNSA_ILi256EEENSA_ILi80EEENSA_ILi32EEEEEEaNS5_IJlSC_lEEEaSK_NS4_8TiledMMAINS4_8MMA_AtomIJNS4_4SM904GMMA26MMA_64x16x32_S32S8S8_SS_TNEEEENS4_6LayoutISD_NS5_IJSC_NSA_ILi0EEESS_EEEEENS5_IJNS4_10UnderscoreESV_SV_EEEEENS4_13SM90_TMA_LOADENS4_14ComposedLayoutINS4_7SwizzleILi1ELi4ELi3EEENS4_18smem_ptr_flag_bitsILi8EEENSR_INS5_IJNSA_ILi8EEESI_EEENS5_IJSI_SC_EEEEEEEvNS4_8identityENS4_23SM90_TMA_LOAD_MULTICASTES18_vS19_EENS_8epilogue10collective6detail29Sm90TmaWarpSpecializedAdapterINS1D_15DefaultEpilogueIaSK_SK_NS1C_6thread17LinearCombinationIaLi1EiiLNS1H_9ScaleType4KindE0ELNS_15FloatRoundStyleE2EaEENS1_15EpilogueDefaultEEEEEvvEEEEvNT_6ParamsE:
        .type           _ZN7cutlass13device_kernelINS_4gemm6kernel13GemmUniversalIN4cute5tupleIJiiiiEEENS1_10collective13CollectiveMmaINS1_34MainloopSm90TmaGmmaWarpSpecializedILi21ENS5_IJNS4_1CILi2EEENSA_ILi1EEESC_EEENS1_35KernelTmaWarpSpecializedCooperativeEEENS5_IJNSA_ILi256EEENSA_ILi80EEENSA_ILi32EEEEEEaNS5_IJlSC_lEEEaSK_NS4_8TiledMMAINS4_8MMA_AtomIJNS4_4SM904GMMA26MMA_64x16x32_S32S8S8_SS_TNEEEENS4_6LayoutISD_NS5_IJSC_NSA_ILi0EEESS_EEEEENS5_IJNS4_10UnderscoreESV_SV_EEEEENS4_13SM90_TMA_LOADENS4_14ComposedLayoutINS4_7SwizzleILi1ELi4ELi3EEENS4_18smem_ptr_flag_bitsILi8EEENSR_INS5_IJNSA_ILi8EEESI_EEENS5_IJSI_SC_EEEEEEEvNS4_8identityENS4_23SM90_TMA_LOAD_MULTICASTES18_vS19_EENS_8epilogue10collective6detail29Sm90TmaWarpSpecializedAdapterINS1D_15DefaultEpilogueIaSK_SK_NS1C_6thread17LinearCombinationIaLi1EiiLNS1H_9ScaleType4KindE0ELNS_15FloatRoundStyleE2EaEENS1_15EpilogueDefaultEEEEEvvEEEEvNT_6ParamsE,@function
        .size           _ZN7cutlass13device_kernelINS_4gemm6kernel13GemmUniversalIN4cute5tupleIJiiiiEEENS1_10collective13CollectiveMmaINS1_34MainloopSm90TmaGmmaWarpSpecializedILi21ENS5_IJNS4_1CILi2EEENSA_ILi1EEESC_EEENS1_35KernelTmaWarpSpecializedCooperativeEEENS5_IJNSA_ILi256EEENSA_ILi80EEENSA_ILi32EEEEEEaNS5_IJlSC_lEEEaSK_NS4_8TiledMMAINS4_8MMA_AtomIJNS4_4SM904GMMA26MMA_64x16x32_S32S8S8_SS_TNEEEENS4_6LayoutISD_NS5_IJSC_NSA_ILi0EEESS_EEEEENS5_IJNS4_10UnderscoreESV_SV_EEEEENS4_13SM90_TMA_LOADENS4_14ComposedLayoutINS4_7SwizzleILi1ELi4ELi3EEENS4_18smem_ptr_flag_bitsILi8EEENSR_INS5_IJNSA_ILi8EEESI_EEENS5_IJSI_SC_EEEEEEEvNS4_8identityENS4_23SM90_TMA_LOAD_MULTICASTES18_vS19_EENS_8epilogue10collective6detail29Sm90TmaWarpSpecializedAdapterINS1D_15DefaultEpilogueIaSK_SK_NS1C_6thread17LinearCombinationIaLi1EiiLNS1H_9ScaleType4KindE0ELNS_15FloatRoundStyleE2EaEENS1_15EpilogueDefaultEEEEEvvEEEEvNT_6ParamsE,(.L_x_270 - _ZN7cutlass13device_kernelINS_4gemm6kernel13GemmUniversalIN4cute5tupleIJiiiiEEENS1_10collective13CollectiveMmaINS1_34MainloopSm90TmaGmmaWarpSpecializedILi21ENS5_IJNS4_1CILi2EEENSA_ILi1EEESC_EEENS1_35KernelTmaWarpSpecializedCooperativeEEENS5_IJNSA_ILi256EEENSA_ILi80EEENSA_ILi32EEEEEEaNS5_IJlSC_lEEEaSK_NS4_8TiledMMAINS4_8MMA_AtomIJNS4_4SM904GMMA26MMA_64x16x32_S32S8S8_SS_TNEEEENS4_6LayoutISD_NS5_IJSC_NSA_ILi0EEESS_EEEEENS5_IJNS4_10UnderscoreESV_SV_EEEEENS4_13SM90_TMA_LOADENS4_14ComposedLayoutINS4_7SwizzleILi1ELi4ELi3EEENS4_18smem_ptr_flag_bitsILi8EEENSR_INS5_IJNSA_ILi8EEESI_EEENS5_IJSI_SC_EEEEEEEvNS4_8identityENS4_23SM90_TMA_LOAD_MULTICASTES18_vS19_EENS_8epilogue10collective6detail29Sm90TmaWarpSpecializedAdapterINS1D_15DefaultEpilogueIaSK_SK_NS1C_6thread17LinearCombinationIaLi1EiiLNS1H_9ScaleType4KindE0ELNS_15FloatRoundStyleE2EaEENS1_15EpilogueDefaultEEEEEvvEEEEvNT_6ParamsE)
        .other          _ZN7cutlass13device_kernelINS_4gemm6kernel13GemmUniversalIN4cute5tupleIJiiiiEEENS1_10collective13CollectiveMmaINS1_34MainloopSm90TmaGmmaWarpSpecializedILi21ENS5_IJNS4_1CILi2EEENSA_ILi1EEESC_EEENS1_35KernelTmaWarpSpecializedCooperativeEEENS5_IJNSA_ILi256EEENSA_ILi80EEENSA_ILi32EEEEEEaNS5_IJlSC_lEEEaSK_NS4_8TiledMMAINS4_8MMA_AtomIJNS4_4SM904GMMA26MMA_64x16x32_S32S8S8_SS_TNEEEENS4_6LayoutISD_NS5_IJSC_NSA_ILi0EEESS_EEEEENS5_IJNS4_10UnderscoreESV_SV_EEEEENS4_13SM90_TMA_LOADENS4_14ComposedLayoutINS4_7SwizzleILi1ELi4ELi3EEENS4_18smem_ptr_flag_bitsILi8EEENSR_INS5_IJNSA_ILi8EEESI_EEENS5_IJSI_SC_EEEEEEEvNS4_8identityENS4_23SM90_TMA_LOAD_MULTICASTES18_vS19_EENS_8epilogue10collective6detail29Sm90TmaWarpSpecializedAdapterINS1D_15DefaultEpilogueIaSK_SK_NS1C_6thread17LinearCombinationIaLi1EiiLNS1H_9ScaleType4KindE0ELNS_15FloatRoundStyleE2EaEENS1_15EpilogueDefaultEEEEEvvEEEEvNT_6ParamsE,@"STO_CUDA_ENTRY STV_DEFAULT"
_ZN7cutlass13device_kernelINS_4gemm6kernel13GemmUniversalIN4cute5tupleIJiiiiEEENS1_10collective13CollectiveMmaINS1_34MainloopSm90TmaGmmaWarpSpecializedILi21ENS5_IJNS4_1CILi2EEENSA_ILi1EEESC_EEENS1_35KernelTmaWarpSpecializedCooperativeEEENS5_IJNSA_ILi256EEENSA_ILi80EEENSA_ILi32EEEEEEaNS5_IJlSC_lEEEaSK_NS4_8TiledMMAINS4_8MMA_AtomIJNS4_4SM904GMMA26MMA_64x16x32_S32S8S8_SS_TNEEEENS4_6LayoutISD_NS5_IJSC_NSA_ILi0EEESS_EEEEENS5_IJNS4_10UnderscoreESV_SV_EEEEENS4_13SM90_TMA_LOADENS4_14ComposedLayoutINS4_7SwizzleILi1ELi4ELi3EEENS4_18smem_ptr_flag_bitsILi8EEENSR_INS5_IJNSA_ILi8EEESI_EEENS5_IJSI_SC_EEEEEEEvNS4_8identityENS4_23SM90_TMA_LOAD_MULTICASTES18_vS19_EENS_8epilogue10collective6detail29Sm90TmaWarpSpecializedAdapterINS1D_15DefaultEpilogueIaSK_SK_NS1C_6thread17LinearCombinationIaLi1EiiLNS1H_9ScaleType4KindE0ELNS_15FloatRoundStyleE2EaEENS1_15EpilogueDefaultEEEEEvvEEEEvNT_6ParamsE:
[----:B------:R-:W0:Y:S01]  /*0000*/  LDC R1, c[0x0][0x28] ;  /* 0x00000a00ff017b82 */ /* 0x000e220000000800 */
[----:B------:R-:W1:Y:S01]  /*0010*/  S2R R18, SR_TID.X ;  /* 0x0000000000127919 */ /* 0x000e620000002100 */
[----:B------:R-:W-:Y:S01]  /*0020*/  ELECT P0, URZ, PT ;  /* 0x00000000003f782f */ /* 0x000fe20003800000 */
[----:B------:R-:W-:Y:S01]  /*0030*/  BSSY B0, `(.L_x_0) ;  /* 0x000000f000007945 */ /* 0x000fe20003800000 */
[--C-:B-1----:R-:W-:Y:S02]  /*0040*/  SHF.R.U32.HI R0, RZ, 0x5, R18.reuse ;  /* 0x00000005ff007819 */ /* 0x102fe40000011612 */
[----:B------:R-:W-:-:S03]  /*0050*/  SHF.R.U32.HI R3, RZ, 0x7, R18 ;  /* 0x00000007ff037819 */ /* 0x000fc60000011612 */
[----:B------:R-:W1:Y:S04]  /*0060*/  SHFL.IDX PT, R2, R0, RZ, 0x1f ;  /* 0x00001fff00027589 */ /* 0x000e6800000e0000 */
[----:B------:R2:W3:Y:S01]  /*0070*/  SHFL.IDX PT, R5, R3, RZ, 0x1f ;  /* 0x00001fff03057589 */ /* 0x0004e200000e0000 */
[----:B-1----:R-:W-:-:S13]  /*0080*/  ISETP.NE.OR P0, PT, R2, RZ, !P0 ;  /* 0x000000ff0200720c */ /* 0x002fda0004705670 */
[----:B0-23--:R-:W-:Y:S05]  /*0090*/  @P0 BRA `(.L_x_1) ;  /* 0x0000000000200947 */ /* 0x00dfea0003800000 */
[----:B------:R-:W-:Y:S02]  /*00a0*/  ULDC.64 UR4, c[0x0][0x198] ;  /* 0x0000660000047ab9 */ /* 0x000fe40000000a00 */
[----:B------:R-:W-:Y:S02]  /*00b0*/  UIADD3 UR6, UP0, UR4, 0xf0, URZ ;  /* 0x000000f004067890 */ /* 0x000fe4000ff1e03f */
[----:B------:R-:W-:Y:S02]  /*00c0*/  UIADD3 UR4, UP1, UR4, 0x1f0, URZ ;  /* 0x000001f004047890 */ /* 0x000fe4000ff3e03f */
[----:B------:R-:W-:Y:S02]  /*00d0*/  UIADD3.X UR7, URZ, UR5, URZ, UP0, !UPT ;  /* 0x000000053f077290 */ /* 0x000fe400087fe43f */
[----:B------:R-:W-:-:S07]  /*00e0*/  UIADD3.X UR5, URZ, UR5, URZ, UP1, !UPT ;  /* 0x000000053f057290 */ /* 0x000fce0008ffe43f */
[----:B------:R0:W-:Y:S02]  /*00f0*/  UTMACCTL.PF [UR6] ;  /* 0x00000000060079b9 */ /* 0x0001e40008040000 */
[----:B------:R0:W-:Y:S02]  /*0100*/  UTMACCTL.PF [UR4] ;  /* 0x00000000040079b9 */ /* 0x0001e40008040000 */
[----:B0-----:R-:W-:Y:S01]  /*0110*/  NOP ;  /* 0x0000000000007918 */ /* 0x001fe20000000000 */
.L_x_1:
[----:B------:R-:W-:Y:S05]  /*0120*/  BSYNC B0 ;  /* 0x0000000000007941 */ /* 0x000fea0003800000 */
.L_x_0:
[----:B------:R-:W0:Y:S02]  /*0130*/  SHFL.IDX PT, R3, R0, RZ, 0x1f ;  /* 0x00001fff00037589 */ /* 0x000e2400000e0000 */
[----:B0-----:R-:W-:-:S13]  /*0140*/  ISETP.NE.AND P0, PT, R3, RZ, PT ;  /* 0x000000ff0300720c */ /* 0x001fda0003f05270 */
[----:B------:R-:W-:Y:S05]  /*0150*/  @P0 BRA `(.L_x_2) ;  /* 0x0000000000ec0947 */ /* 0x000fea0003800000 */
[----:B------:R-:W-:Y:S01]  /*0160*/  ELECT P0, URZ, PT ;  /* 0x00000000003f782f */ /* 0x000fe20003800000 */
[----:B------:R-:W-:-:S12]  /*0170*/  BSSY B0, `(.L_x_2) ;  /* 0x0000039000007945 */ /* 0x000fd80003800000 */
[----:B------:R-:W-:Y:S05]  /*0180*/  @!P0 BRA `(.L_x_3) ;  /* 0x0000000000dc8947 */ /* 0x000fea0003800000 */
[----:B------:R-:W0:Y:S01]  /*0190*/  S2UR UR8, SR_CgaCtaId ;  /* 0x00000000000879c3 */ /* 0x000e220000008800 */
[----:B------:R-:W-:Y:S01]  /*01a0*/  UMOV UR4, 0x400 ;  /* 0x0000040000047882 */ /* 0x000fe20000000000 */
[----:B------:R-:W-:Y:S01]  /*01b0*/  UMOV UR5, 0x1 ;  /* 0x0000000100057882 */ /* 0x000fe20000000000 */
[----:B------:R-:W-:Y:S02]  /*01c0*/  UMOV UR6, 0x4 ;  /* 0x0000000400067882 */ /* 0x000fe40000000000 */
[----:B------:R-:W-:-:S04]  /*01d0*/  UIADD3 UR6, -UR6, 0x100000, URZ ;  /* 0x0010000006067890 */ /* 0x000fc8000fffe13f */
[----:B------:R-:W-:Y:S02]  /*01e0*/  USHF.L.U32 UR7, UR6, 0xb, URZ ;  /* 0x0000000b06077899 */ /* 0x000fe4000800063f */
[----:B------:R-:W-:Y:S02]  /*01f0*/  USHF.L.U32 UR6, UR6, 0x1, URZ ;  /* 0x0000000106067899 */ /* 0x000fe4000800063f */
[----:B0-----:R-:W-:Y:S02]  /*0200*/  ULEA UR8, UR8, UR4, 0x18 ;  /* 0x0000000408087291 */ /* 0x001fe4000f8ec03f */
[----:B------:R-:W-:-:S04]  /*0210*/  UIADD3 UR4, -UR5, 0x100000, URZ ;  /* 0x0010000005047890 */ /* 0x000fc8000fffe13f */
[----:B------:R-:W-:Y:S02]  /*0220*/  USHF.L.U32 UR5, UR4, 0xb, URZ ;  /* 0x0000000b04057899 */ /* 0x000fe4000800063f */
[----:B------:R-:W-:Y:S01]  /*0230*/  USHF.L.U32 UR4, UR4, 0x1, URZ ;  /* 0x0000000104047899 */ /* 0x000fe2000800063f */
[----:B------:R-:W0:Y:S11]  /*0240*/  FENCE.VIEW.ASYNC.S ;  /* 0x00000000000073c6 */ /* 0x000e360000000000 */
[----:B0-----:R0:W1:Y:S01]  /*0250*/  SYNCS.EXCH.64 URZ, [UR8], UR4 ;  /* 0x00000004083f75b2 */ /* 0x0010620008000100 */
[----:B------:R0:W2:Y:S01]  /*0260*/  SYNCS.EXCH.64 URZ, [UR8+0xa8], UR6 ;  /* 0x0000a806083f75b2 */ /* 0x0000a20008000100 */
[----:B------:R0:W3:Y:S01]  /*0270*/  SYNCS.EXCH.64 URZ, [UR8+0x8], UR4 ;  /* 0x00000804083f75b2 */ /* 0x0000e20008000100 */
[----:B------:R0:W4:Y:S01]  /*0280*/  SYNCS.EXCH.64 URZ, [UR8+0xb0], UR6 ;  /* 0x0000b006083f75b2 */ /* 0x0001220008000100 */
[----:B------:R0:W0:Y:S01]  /*0290*/  SYNCS.EXCH.64 URZ, [UR8+0x10], UR4 ;  /* 0x00001004083f75b2 */ /* 0x0000220008000100 */
        /* <DEDUP_REMOVED lines=37> */
[----:B-1234-:R-:W-:Y:S01]  /*04f0*/  NOP ;  /* 0x0000000000007918 */ /* 0x01efe20000000000 */
.L_x_3:
[----:B0-----:R-:W-:Y:S05]  /*0500*/  BSYNC B0 ;  /* 0x0000000000007941 */ /* 0x001fea0003800000 */
.L_x_2:
[----:B------:R-:W-:Y:S01]  /*0510*/  SHF.R.S32.HI R7, RZ, 0x1f, R18 ;  /* 0x0000001fff077819 */ /* 0x000fe20000011412 */
[----:B------:R-:W0:Y:S01]  /*0520*/  SHFL.IDX PT, R0, R0, RZ, 0x1f ;  /* 0x00001fff00007589 */ /* 0x000e2200000e0000 */
[----:B------:R-:W1:Y:S01]  /*0530*/  S2UR UR8, SR_CTAID.X ;  /* 0x00000000000879c3 */ /* 0x000e620000002500 */
[----:B------:R-:W-:Y:S02]  /*0540*/  ELECT P0, URZ, PT ;  /* 0x00000000003f782f */ /* 0x000fe40003800000 */
[----:B------:R-:W-:Y:S01]  /*0550*/  LEA.HI R7, R7, R18, RZ, 0x7 ;  /* 0x0000001207077211 */ /* 0x000fe200078f38ff */
[----:B------:R-:W2:Y:S01]  /*0560*/  S2R R4, SR_CTAID.Y ;  /* 0x0000000000047919 */ /* 0x000ea20000002600 */
[----:B------:R-:W-:Y:S01]  /*0570*/  SHF.R.S32.HI R8, RZ, 0x1f, R3 ;  /* 0x0000001fff087819 */ /* 0x000fe20000011403 */
[----:B------:R-:W-:Y:S01]  /*0580*/  ULDC UR4, c[0x0][0x150] ;  /* 0x0000540000047ab9 */ /* 0x000fe20000000800 */
[----:B------:R-:W-:Y:S01]  /*0590*/  LOP3.LUT R7, R7, 0xffffff80, RZ, 0xc0, !PT ;  /* 0xffffff8007077812 */ /* 0x000fe200078ec0ff */
[----:B------:R-:W-:Y:S01]  /*05a0*/  NOP ;  /* 0x0000000000007918 */ /* 0x000fe20000000000 */
[----:B------:R-:W-:Y:S01]  /*05b0*/  LEA.HI R8, R8, R3, RZ, 0x2 ;  /* 0x0000000308087211 */ /* 0x000fe200078f10ff */
[----:B------:R-:W3:Y:S01]  /*05c0*/  LDC R10, c[0x0][0x144] ;  /* 0x00005100ff0a7b82 */ /* 0x000ee20000000800 */
[----:B------:R-:W-:Y:S01]  /*05d0*/  NOP ;  /* 0x0000000000007918 */ /* 0x000fe20000000000 */
[----:B------:R-:W-:Y:S01]  /*05e0*/  IMAD.IADD R6, R18, 0x1, -R7 ;  /* 0x0000000112067824 */ /* 0x000fe200078e0a07 */
[----:B------:R-:W-:Y:S01]  /*05f0*/  LOP3.LUT R8, R8, 0x3ffffffc, RZ, 0xc0, !PT ;  /* 0x3ffffffc08087812 */ /* 0x000fe200078ec0ff */
[----:B------:R-:W-:Y:S01]  /*0600*/  IMAD.MOV.U32 R23, RZ, RZ, 0x1 ;  /* 0x00000001ff177424 */ /* 0x000fe200078e00ff */
[----:B------:R-:W-:-:S02]  /*0610*/  ISETP.NE.AND P3, PT, R5, RZ, PT ;  /* 0x000000ff0500720c */ /* 0x000fc40003f65270 */
[----:B------:R-:W-:Y:S01]  /*0620*/  SHF.R.S32.HI R7, RZ, 0x1f, R6 ;  /* 0x0000001fff077819 */ /* 0x000fe20000011406 */
[----:B------:R-:W-:Y:S01]  /*0630*/  IMAD.IADD R8, R3, 0x1, -R8 ;  /* 0x0000000103087824 */ /* 0x000fe200078e0a08 */
[----:B------:R-:W4:Y:S02]  /*0640*/  LDC R13, c[0x0][0x140] ;  /* 0x00005000ff0d7b82 */ /* 0x000f240000000800 */
[----:B------:R-:W-:Y:S02]  /*0650*/  LEA.HI R7, R7, R6, RZ, 0x3 ;  /* 0x0000000607077211 */ /* 0x000fe400078f18ff */
[----:B0-----:R-:W-:Y:S02]  /*0660*/  ISETP.NE.OR P0, PT, R0, RZ, !P0 ;  /* 0x000000ff0000720c */ /* 0x001fe40004705670 */
[--C-:B------:R-:W-:Y:S02]  /*0670*/  SHF.R.S32.HI R0, RZ, 0x3, R7.reuse ;  /* 0x00000003ff007819 */ /* 0x100fe40000011407 */
[----:B------:R-:W-:-:S02]  /*0680*/  SHF.R.S32.HI R7, RZ, 0x1f, R7 ;  /* 0x0000001fff077819 */ /* 0x000fc40000011407 */
[----:B-1----:R-:W-:Y:S02]  /*0690*/  I2FP.F32.U32 R9, UR8 ;  /* 0x0000000800097c45 */ /* 0x002fe40008201000 */
[----:B------:R-:W-:-:S03]  /*06a0*/  LEA.HI R7, R7, R0, RZ, 0x2 ;  /* 0x0000000007077211 */ /* 0x000fc600078f10ff */
[----:B------:R-:W-:Y:S01]  /*06b0*/  FMUL R9, R9, UR4 ;  /* 0x0000000409097c20 */ /* 0x000fe20008400000 */
[----:B------:R-:W-:Y:S01]  /*06c0*/  LOP3.LUT R7, R7, 0xfffffffc, RZ, 0xc0, !PT ;  /* 0xfffffffc07077812 */ /* 0x000fe200078ec0ff */
[----:B------:R-:W-:Y:S01]  /*06d0*/  VOTEU.ALL UP0, P0 ;  /* 0x00000000003f7886 */ /* 0x000fe20000000000 */
[----:B--2---:R-:W-:Y:S01]  /*06e0*/  I2FP.F32.U32 R3, R4 ;  /* 0x0000000400037245 */ /* 0x004fe20000201000 */
[----:B------:R-:W-:Y:S01]  /*06f0*/  ULDC UR4, c[0x0][0x154] ;  /* 0x0000550000047ab9 */ /* 0x000fe20000000800 */
[----:B------:R-:W-:Y:S01]  /*0700*/  VOTEU.ALL UP1, P0 ;  /* 0x00000000003f7886 */ /* 0x000fe20000020000 */
[----:B------:R-:W0:Y:S01]  /*0710*/  F2I.U32.TRUNC.NTZ R9, R9 ;  /* 0x0000000900097305 */ /* 0x000e22000020f000 */
[----:B------:R-:W-:Y:S01]  /*0720*/  IMAD.IADD R7, R0, 0x1, -R7 ;  /* 0x0000000100077824 */ /* 0x000fe200078e0a07 */
[----:B------:R-:W1:Y:S01]  /*0730*/  @!UP0 S2UR UR7, SR_CgaCtaId ;  /* 0x00000000000789c3 */ /* 0x000e620000008800 */
[----:B------:R-:W-:Y:S01]  /*0740*/  FMUL R12, R3, UR4 ;  /* 0x00000004030c7c20 */ /* 0x000fe20008400000 */
[----:B------:R-:W-:Y:S01]  /*0750*/  UMOV UR4, 0x20 ;  /* 0x0000002000047882 */ /* 0x000fe20000000000 */
[----:B------:R-:W-:Y:S01]  /*0760*/  IMAD R8, R8, 0x4, R7 ;  /* 0x0000000408087824 */ /* 0x000fe200078e0207 */
[----:B------:R-:W-:Y:S01]  /*0770*/  @!UP0 UMOV UR6, 0x400 ;  /* 0x0000040000068882 */ /* 0x000fe20000000000 */
[----:B------:R-:W-:-:S04]  /*0780*/  @!UP0 UIADD3 UR4, -UR4, 0x100000, URZ ;  /* 0x0010000004048890 */ /* 0x000fc8000fffe13f */
[----:B------:R-:W-:Y:S02]  /*0790*/  @!UP0 USHF.L.U32 UR5, UR4, 0xb, URZ ;  /* 0x0000000b04058899 */ /* 0x000fe4000800063f */
[----:B------:R-:W-:Y:S01]  /*07a0*/  @!UP0 USHF.L.U32 UR4, UR4, 0x1, URZ ;  /* 0x0000000104048899 */ /* 0x000fe2000800063f */
[----:B----4-:R-:W-:Y:S01]  /*07b0*/  ISETP.EQ.U32.AND P2, PT, R13, 0x1, PT ;  /* 0x000000010d00780c */ /* 0x010fe20003f42070 */
[----:B------:R-:W2:Y:S01]  /*07c0*/  F2I.U32.TRUNC.NTZ R12, R12 ;  /* 0x0000000c000c7305 */ /* 0x000ea2000020f000 */
[----:B------:R-:W-:Y:S01]  /*07d0*/  LEA.HI R0, R8, R8, RZ, 0x1 ;  /* 0x0000000808007211 */ /* 0x000fe200078f08ff */
[----:B------:R-:W4:Y:S03]  /*07e0*/  LDC R7, c[0x0][0x148] ;  /* 0x00005200ff077b82 */ /* 0x000f260000000800 */
[----:B------:R-:W-:Y:S01]  /*07f0*/  LOP3.LUT R11, R0, 0xfffffffe, RZ, 0xc0, !PT ;  /* 0xfffffffe000b7812 */ /* 0x000fe200078ec0ff */
[----:B0-----:R-:W-:Y:S01]  /*0800*/  IMAD.MOV R15, RZ, RZ, -R9 ;  /* 0x000000ffff0f7224 */ /* 0x001fe200078e0a09 */
[----:B------:R-:W-:-:S03]  /*0810*/  SHF.R.S32.HI R9, RZ, 0x1f, R2 ;  /* 0x0000001fff097819 */ /* 0x000fc60000011402 */
[----:B---3--:R-:W-:Y:S01]  /*0820*/  IMAD R3, R10, R15, UR8 ;  /* 0x000000080a037e24 */ /* 0x008fe2000f8e020f */
[----:B------:R-:W-:Y:S01]  /*0830*/  LEA.HI R9, R9, R2, RZ, 0x2 ;  /* 0x0000000209097211 */ /* 0x000fe200078f10ff */
[C---:B------:R-:W-:Y:S02]  /*0840*/  IMAD.IADD R0, R8.reuse, 0x1, -R11 ;  /* 0x0000000108007824 */ /* 0x040fe400078e0a0b */
[----:B------:R-:W-:Y:S01]  /*0850*/  IMAD.SHL.U32 R11, R8, 0x4, RZ ;  /* 0x00000004080b7824 */ /* 0x000fe200078e00ff */
[----:B------:R-:W-:Y:S01]  /*0860*/  LOP3.LUT R9, R9, 0xfffffffc, RZ, 0xc0, !PT ;  /* 0xfffffffc09097812 */ /* 0x000fe200078ec0ff */
[----:B--2---:R-:W-:Y:S01]  /*0870*/  IMAD.MOV R24, RZ, RZ, -R12 ;  /* 0x000000ffff187224 */ /* 0x004fe200078e0a0c */
[----:B------:R-:W-:Y:S01]  /*0880*/  ISETP.NE.AND P4, PT, R0, R3, PT ;  /* 0x000000030000720c */ /* 0x000fe20003f85270 */
[----:B-1----:R-:W-:Y:S01]  /*0890*/  @!UP0 ULEA UR6, UR7, UR6, 0x18 ;  /* 0x0000000607068291 */ /* 0x002fe2000f8ec03f */
[----:B------:R-:W-:Y:S01]  /*08a0*/  LOP3.LUT R22, R8, 0xc, R11, 0x78, !PT ;  /* 0x0000000c08167812 */ /* 0x000fe200078e780b */
[----:B------:R-:W-:Y:S01]  /*08b0*/  IMAD.IADD R0, R2, 0x1, -R9 ;  /* 0x0000000102007824 */ /* 0x000fe200078e0a09 */
[----:B------:R-:W-:Y:S01]  /*08c0*/  VOTEU.ALL UP0, P0 ;  /* 0x00000000003f7886 */ /* 0x000fe20000000000 */
[----:B------:R-:W-:Y:S01]  /*08d0*/  LOP3.LUT P0, RZ, R6, 0x7, RZ, 0xc0, !PT ;  /* 0x0000000706ff7812 */ /* 0x000fe2000780c0ff */
[----:B------:R-:W-:-:S02]  /*08e0*/  VIADD R6, R5, 0xffffffff ;  /* 0xffffffff05067836 */ /* 0x000fc40000000000 */
[----:B------:R-:W-:Y:S01]  /*08f0*/  ISETP.NE.AND P1, PT, R0, 0x3, PT ;  /* 0x000000030000780c */ /* 0x000fe20003f25270 */
[----:B----4-:R-:W-:Y:S01]  /*0900*/  IMAD R9, R7, R24, R4 ;  /* 0x0000001807097224 */ /* 0x010fe200078e0204 */
[----:B------:R-:W-:Y:S02]  /*0910*/  ISETP.LT.U32.AND P0, PT, R22, 0x2, !P0 ;  /* 0x000000021600780c */ /* 0x000fe40004701070 */
[----:B------:R-:W-:Y:S01]  /*0920*/  ISETP.EQ.OR P1, PT, R0, RZ, !P1 ;  /* 0x000000ff0000720c */ /* 0x000fe20004f22670 */
[----:B------:R-:W0:Y:S02]  /*0930*/  FENCE.VIEW.ASYNC.S ;  /* 0x00000000000073c6 */ /* 0x000e240000000000 */
[----:B0-----:R0:W1:Y:S01]  /*0940*/  @!UP0 SYNCS.EXCH.64 URZ, [UR6+0x160], UR4 ;  /* 0x00016004063f85b2 */ /* 0x0010620008000100 */
[----:B------:R-:W-:Y:S02]  /*0950*/  @P4 LEA.HI R2, R22, R22, RZ, 0x1 ;  /* 0x0000001616024211 */ /* 0x000fe400078f08ff */
[----:B------:R-:W-:-:S02]  /*0960*/  ISETP.EQ.AND P1, PT, R5, RZ, P1 ;  /* 0x000000ff0500720c */ /* 0x000fc40000f22270 */
[----:B------:R-:W-:Y:S02]  /*0970*/  @P4 SHF.R.S32.HI R2, RZ, 0x1, R2 ;  /* 0x00000001ff024819 */ /* 0x000fe40000011402 */
[----:B------:R-:W-:Y:S02]  /*0980*/  ISETP.GE.U32.AND P6, PT, R6, 0x2, PT ;  /* 0x000000020600780c */ /* 0x000fe40003fc6070 */
[----:B------:R-:W-:Y:S02]  /*0990*/  @P4 ISETP.NE.AND P5, PT, R2, R9, PT ;  /* 0x000000090200420c */ /* 0x000fe40003fa5270 */
[----:B------:R-:W-:Y:S02]  /*09a0*/  SEL R2, RZ, 0x1, !P0 ;  /* 0x00000001ff027807 */ /* 0x000fe40004000000 */
[----:B------:R-:W-:Y:S02]  /*09b0*/  @P4 SEL R23, RZ, 0x1, P5 ;  /* 0x00000001ff174807 */ /* 0x000fe40002800000 */
[----:B------:R-:W-:Y:S01]  /*09c0*/  SEL R19, RZ, 0x1, !P1 ;  /* 0x00000001ff137807 */ /* 0x000fe20004800000 */
[----:B------:R0:W2:Y:S01]  /*09d0*/  @!UP1 SYNCS.EXCH.64 URZ, [UR6+0x168], UR4 ;  /* 0x00016804063f95b2 */ /* 0x0000a20008000100 */
[----:B------:R-:W-:Y:S01]  /*09e0*/  LOP3.LUT R23, R23, R2, RZ, 0xc0, !PT ;  /* 0x0000000217177212 */ /* 0x000fe200078ec0ff */
[----:B------:R-:W-:Y:S01]  /*09f0*/  NOP ;  /* 0x0000000000007918 */ /* 0x000fe20000000000 */
[----:B------:R-:W-:Y:S01]  /*0a00*/  SEL R19, R19, 0x2, P6 ;  /* 0x0000000213137807 */ /* 0x000fe20003000000 */
[----:B------:R-:W-:Y:S06]  /*0a10*/  @!P2 BRA `(.L_x_4) ;  /* 0x000000000008a947 */ /* 0x000fec0003800000 */
[----:B-12---:R-:W-:Y:S01]  /*0a20*/  UCGABAR_ARV ;  /* 0x00000000000079c7 */ /* 0x006fe20008000000 */
[----:B------:R-:W-:Y:S05]  /*0a30*/  BRA `(.L_x_5) ;  /* 0x0000000000047947 */ /* 0x000fea0003800000 */
.L_x_4:
[----:B-12---:R-:W-:Y:S01]  /*0a40*/  NOP ;  /* 0x0000000000007918 */ /* 0x006fe20000000000 */
.L_x_5:
[----:B------:R-:W1:Y:S01]  /*0a50*/  LDC R2, c[0x0][0x65c] ;  /* 0x00019700ff027b82 */ /* 0x000e620000000800 */
[----:B------:R-:W-:Y:S02]  /*0a60*/  IMAD.U32 R8, RZ, RZ, UR8 ;  /* 0x00000008ff087e24 */ /* 0x000fe4000f8e00ff */
[----:B------:R-:W-:Y:S01]  /*0a70*/  IMAD.MOV.U32 R9, RZ, RZ, RZ ;  /* 0x000000ffff097224 */ /* 0x000fe200078e00ff */
[----:B-1----:R-:W-:-:S04]  /*0a80*/  ISETP.NE.AND P1, PT, R2, 0x1, PT ;  /* 0x000000010200780c */ /* 0x002fc80003f25270 */
[----:B------:R-:W-:-:S09]  /*0a90*/  P2R R5, PR, RZ, 0x2 ;  /* 0x00000002ff057803 */ /* 0x000fd20000000000 */
[----:B------:R-:W1:Y:S01]  /*0aa0*/  @P1 LDC R17, c[0x0][0x10] ;  /* 0x00000400ff111b82 */ /* 0x000e620000000800 */
[----:B------:R-:W-:Y:S02]  /*0ab0*/  @P1 IMAD.MOV.U32 R5, RZ, RZ, RZ ;  /* 0x000000ffff051224 */ /* 0x000fe400078e00ff */
[----:B------:R-:W-:-:S05]  /*0ac0*/  @P1 IMAD.MOV.U32 R13, RZ, RZ, RZ ;  /* 0x000000ffff0d1224 */ /* 0x000fca00078e00ff */
[----:B------:R-:W2:Y:S01]  /*0ad0*/  @!P1 LDC R11, c[0x0][0xc] ;  /* 0x00000300ff0b9b82 */ /* 0x000ea20000000800 */
[----:B-1----:R-:W-:-:S04]  /*0ae0*/  @P1 IMAD.WIDE.U32 R16, R17, UR8, R4 ;  /* 0x0000000811101c25 */ /* 0x002fc8000f8e0004 */
[----:B------:R-:W-:Y:S02]  /*0af0*/  @P1 IMAD.IADD R17, R17, 0x1, R13 ;  /* 0x0000000111111824 */ /* 0x000fe400078e020d */
[----:B--2---:R-:W-:-:S04]  /*0b00*/  @!P1 IMAD.WIDE.U32 R8, R4, R11, R8 ;  /* 0x0000000b04089225 */ /* 0x004fc800078e0008 */
[----:B------:R-:W-:Y:S02]  /*0b10*/  @!P1 IMAD.MOV.U32 R16, RZ, RZ, R8 ;  /* 0x000000ffff109224 */ /* 0x000fe400078e0008 */
[----:B------:R-:W-:Y:S01]  /*0b20*/  @!P1 IMAD.MOV.U32 R17, RZ, RZ, R9 ;  /* 0x000000ffff119224 */ /* 0x000fe200078e0009 */
[----:B------:R-:W-:Y:S06]  /*0b30*/  @!P2 BRA `(.L_x_6) ;  /* 0x00000000000ca947 */ /* 0x000fec0003800000 */
[----:B------:R-:W-:Y:S01]  /*0b40*/  UCGABAR_WAIT ;  /* 0x0000000000007dc7 */ /* 0x000fe20008000000 */
[----:B------:R-:W-:Y:S01]  /*0b50*/  CCTL.IVALL ;  /* 0x00000000ff00798f */ /* 0x000fe20002000000 */
[----:B------:R-:W-:Y:S05]  /*0b60*/  BRA `(.L_x_7) ;  /* 0x0000000000047947 */ /* 0x000fea0003800000 */
.L_x_6:
[----:B------:R-:W-:Y:S06]  /*0b70*/  BAR.SYNC.DEFER_BLOCKING 0x0 ;  /* 0x0000000000007b1d */ /* 0x000fec0000010000 */
.L_x_7:
[----:B------:R-:W-:Y:S05]  /*0b80*/  @!P3 BRA `(.L_x_8) ;  /* 0x000000600068b947 */ /* 0x000fea0003800000 */
[----:B------:R-:W-:-:S13]  /*0b90*/  ISETP.GT.U32.AND P0, PT, R6, 0x1, PT ;  /* 0x000000010600780c */ /* 0x000fda0003f04070 */
[----:B0-----:R-:W-:Y:S05]  /*0ba0*/  @P0 EXIT ;  /* 0x000000000000094d */ /* 0x001fea0003800000 */
[----:B------:R-:W-:Y:S01]  /*0bb0*/  ULDC.64 UR4, c[0x0][0x650] ;  /* 0x0001940000047ab9 */ /* 0x000fe20000000a00 */
[----:B------:R-:W-:Y:S01]  /*0bc0*/  PRMT R0, RZ, 0x7610, R0 ;  /* 0x00007610ff007816 */ /* 0x000fe20000000000 */
[----:B------:R-:W-:Y:S01]  /*0bd0*/  IMAD.MOV.U32 R108, RZ, RZ, -0x1 ;  /* 0xffffffffff6c7424 */ /* 0x000fe200078e00ff */
[----:B------:R-:W-:Y:S01]  /*0be0*/  ISETP.GE.U32.AND P0, PT, R16, UR4, PT ;  /* 0x0000000410007c0c */ /* 0x000fe2000bf06070 */
[----:B------:R-:W-:Y:S02]  /*0bf0*/  IMAD.MOV.U32 R109, RZ, RZ, -0x1 ;  /* 0xffffffffff6d7424 */ /* 0x000fe400078e00ff */
[----:B------:R-:W-:Y:S01]  /*0c00*/  IMAD.MOV.U32 R104, RZ, RZ, -0x1 ;  /* 0xffffffffff687424 */ /* 0x000fe200078e00ff */
[----:B------:R-:W-:-:S13]  /*0c10*/  ISETP.GE.U32.AND.EX P0, PT, R17, UR5, PT, P0 ;  /* 0x0000000511007c0c */ /* 0x000fda000bf06100 */
[----:B------:R-:W-:Y:S05]  /*0c20*/  @P0 BRA `(.L_x_9) ;  /* 0x0000000400280947 */ /* 0x000fea0003800000 */
[----:B------:R-:W0:Y:S01]  /*0c30*/  LDC.64 R20, c[0x0][0x628] ;  /* 0x00018a00ff147b82 */ /* 0x000e220000000a00 */
[----:B------:R-:W-:Y:S02]  /*0c40*/  IMAD.MOV.U32 R8, RZ, RZ, R16 ;  /* 0x000000ffff087224 */ /* 0x000fe400078e0010 */
[----:B------:R-:W-:-:S05]  /*0c50*/  IMAD.MOV.U32 R9, RZ, RZ, R17 ;  /* 0x000000ffff097224 */ /* 0x000fca00078e0011 */
[----:B------:R-:W1:Y:S08]  /*0c60*/  LDC R0, c[0x0][0x630] ;  /* 0x00018c00ff007b82 */ /* 0x000e700000000800 */
[----:B------:R-:W2:Y:S01]  /*0c70*/  LDC.64 R26, c[0x0][0x620] ;  /* 0x00018800ff1a7b82 */ /* 0x000ea20000000a00 */
[----:B0-----:R-:W-:-:S04]  /*0c80*/  ISETP.NE.U32.AND P0, PT, R20, RZ, PT ;  /* 0x000000ff1400720c */ /* 0x001fc80003f05070 */
[----:B------:R-:W-:-:S13]  /*0c90*/  ISETP.NE.AND.EX P0, PT, R21, RZ, PT, P0 ;  /* 0x000000ff1500720c */ /* 0x000fda0003f05300 */
[----:B-12---:R-:W-:Y:S05]  /*0ca0*/  @!P0 BRA `(.L_x_10) ;  /* 0x0000000000288947 */ /* 0x006fea0003800000 */
[----:B------:R-:W0:Y:S02]  /*0cb0*/  LDC R13, c[0x0][0x634] ;  /* 0x00018d00ff0d7b82 */ /* 0x000e240000000800 */
[----:B0-----:R-:W-:-:S05]  /*0cc0*/  IADD3 R13, P0, R16, R13, RZ ;  /* 0x0000000d100d7210 */ /* 0x001fca0007f1e0ff */
[----:B------:R-:W-:-:S04]  /*0cd0*/  IMAD.X R15, RZ, RZ, R17, P0 ;  /* 0x000000ffff0f7224 */ /* 0x000fc800000e0611 */
[----:B------:R-:W-:-:S04]  /*0ce0*/  IMAD.WIDE.U32 R8, R15, R20, RZ ;  /* 0x000000140f087225 */ /* 0x000fc800078e00ff */
[----:B------:R-:W-:-:S04]  /*0cf0*/  IMAD.WIDE.U32 R10, P0, R13, R21, R8 ;  /* 0x000000150d0a7225 */ /* 0x000fc80007800008 */
[----:B------:R-:W-:-:S04]  /*0d00*/  IMAD.WIDE.U32 R8, R13, R20, RZ ;  /* 0x000000140d087225 */ /* 0x000fc800078e00ff */
[----:B------:R-:W-:Y:S01]  /*0d10*/  IMAD.X R13, RZ, RZ, RZ, P0 ;  /* 0x000000ffff0d7224 */ /* 0x000fe200000e06ff */
[----:B------:R-:W-:Y:S01]  /*0d20*/  IADD3 RZ, P0, R9, R10, RZ ;  /* 0x0000000a09ff7210 */ /* 0x000fe20007f1e0ff */
[----:B------:R-:W-:-:S04]  /*0d30*/  IMAD.MOV.U32 R12, RZ, RZ, R11 ;  /* 0x000000ffff0c7224 */ /* 0x000fc800078e000b */
[----:B------:R-:W-:-:S08]  /*0d40*/  IMAD.WIDE.U32.X R8, R15, R21, R12, P0 ;  /* 0x000000150f087225 */ /* 0x000fd000000e040c */
.L_x_10:
[----:B------:R-:W0:Y:S01]  /*0d50*/  LDC.64 R20, c[0x0][0x640] ;  /* 0x00019000ff147b82 */ /* 0x000e220000000a00 */
[--C-:B------:R-:W-:Y:S01]  /*0d60*/  SHF.R.U64 R104, R8, R0, R9.reuse ;  /* 0x0000000008687219 */ /* 0x100fe20000001209 */
[----:B------:R-:W-:Y:S01]  /*0d70*/  IMAD R28, R7, R24, R4 ;  /* 0x00000018071c7224 */ /* 0x000fe200078e0204 */
[----:B------:R-:W-:Y:S01]  /*0d80*/  SHF.R.U32.HI R0, RZ, R0, R9 ;  /* 0x00000000ff007219 */ /* 0x000fe20000011609 */
[----:B------:R-:W-:Y:S01]  /*0d90*/  IMAD.MOV.U32 R25, RZ, RZ, 0x1 ;  /* 0x00000001ff197424 */ /* 0x000fe200078e00ff */
[----:B------:R-:W-:-:S03]  /*0da0*/  IADD3 R5, P0, RZ, -R104, RZ ;  /* 0x80000068ff057210 */ /* 0x000fc60007f1e0ff */
[----:B------:R-:W1:Y:S02]  /*0db0*/  LDC R6, c[0x0][0x618] ;  /* 0x00018600ff067b82 */ /* 0x000e640000000800 */
[----:B------:R-:W-:-:S04]  /*0dc0*/  IMAD.X R9, RZ, RZ, ~R0, P0 ;  /* 0x000000ffff097224 */ /* 0x000fc800000e0e00 */
[-C--:B------:R-:W-:Y:S02]  /*0dd0*/  IMAD R0, R9, R26.reuse, RZ ;  /* 0x0000001a09007224 */ /* 0x080fe400078e02ff */
[----:B------:R-:W2:Y:S01]  /*0de0*/  LDC R11, c[0x0][0x608] ;  /* 0x00018200ff0b7b82 */ /* 0x000ea20000000800 */
[----:B------:R-:W-:-:S04]  /*0df0*/  IMAD.WIDE.U32 R8, R5, R26, R16 ;  /* 0x0000001a05087225 */ /* 0x000fc800078e0010 */
[----:B------:R-:W-:-:S03]  /*0e00*/  IMAD R5, R5, R27, R0 ;  /* 0x0000001b05057224 */ /* 0x000fc600078e0200 */
[----:B------:R-:W3:Y:S01]  /*0e10*/  LDC R12, c[0x0][0x658] ;  /* 0x00019600ff0c7b82 */ /* 0x000ee20000000800 */
[----:B0-----:R-:W-:Y:S01]  /*0e20*/  ISETP.NE.U32.AND P0, PT, R20, RZ, PT ;  /* 0x000000ff1400720c */ /* 0x001fe20003f05070 */
[----:B------:R-:W-:Y:S02]  /*0e30*/  IMAD.IADD R5, R9, 0x1, R5 ;  /* 0x0000000109057824 */ /* 0x000fe400078e0205 */
[----:B------:R-:W-:Y:S01]  /*0e40*/  IMAD.MOV.U32 R9, RZ, RZ, -0x1 ;  /* 0xffffffffff097424 */ /* 0x000fe200078e00ff */
[----:B------:R-:W-:-:S03]  /*0e50*/  ISETP.NE.AND.EX P0, PT, R21, RZ, PT, P0 ;  /* 0x000000ff1500720c */ /* 0x000fc60003f05300 */
[----:B------:R-:W0:Y:S01]  /*0e60*/  LDC R15, c[0x0][0x600] ;  /* 0x00018000ff0f7b82 */ /* 0x000e220000000800 */
[-CC-:B-1----:R-:W-:Y:S02]  /*0e70*/  SHF.R.U64 R13, R8, R6.reuse, R5.reuse ;  /* 0x00000006080d7219 */ /* 0x182fe40000001205 */
[----:B------:R-:W-:-:S05]  /*0e80*/  SHF.R.U32.HI R0, RZ, R6, R5 ;  /* 0x00000006ff007219 */ /* 0x000fca0000011605 */
[----:B------:R-:W1:Y:S01]  /*0e90*/  LDC R14, c[0x0][0x648] ;  /* 0x00019200ff0e7b82 */ /* 0x000e620000000800 */
[-CC-:B--2---:R-:W-:Y:S02]  /*0ea0*/  SHF.R.U64 R29, R13, R11.reuse, R0.reuse ;  /* 0x0000000b0d1d7219 */ /* 0x184fe40000001200 */
[----:B------:R-:W-:-:S05]  /*0eb0*/  SHF.R.U32.HI R5, RZ, R11, R0 ;  /* 0x0000000bff057219 */ /* 0x000fca0000011600 */
[----:B------:R-:W2:Y:S01]  /*0ec0*/  LDC R26, c[0x0][0x638] ;  /* 0x00018e00ff1a7b82 */ /* 0x000ea20000000800 */
[-CC-:B---3--:R-:W-:Y:S02]  /*0ed0*/  SHF.R.U64 R24, R29, R12.reuse, R5.reuse ;  /* 0x0000000c1d187219 */ /* 0x188fe40000001205 */
[-C--:B------:R-:W-:Y:S02]  /*0ee0*/  SHF.L.U32 R0, R9, R12.reuse, RZ ;  /* 0x0000000c09007219 */ /* 0x080fe400000006ff */
[----:B------:R-:W-:Y:S01]  /*0ef0*/  SHF.R.U32.HI R5, RZ, R12, R5 ;  /* 0x0000000cff057219 */ /* 0x000fe20000011605 */
[----:B------:R-:W-:Y:S01]  /*0f00*/  IMAD.MOV.U32 R4, RZ, RZ, R24 ;  /* 0x000000ffff047224 */ /* 0x000fe200078e0018 */
[----:B------:R-:W-:Y:S01]  /*0f10*/  LOP3.LUT R10, RZ, R0, RZ, 0x33, !PT ;  /* 0x00000000ff0a7212 */ /* 0x000fe200078e33ff */
[----:B------:R-:W3:Y:S01]  /*0f20*/  LDC R27, c[0x0][0x610] ;  /* 0x00018400ff1b7b82 */ /* 0x000ee20000000800 */
[----:B------:R-:W-:Y:S05]  /*0f30*/  @!P0 BRA `(.L_x_11) ;  /* 0x0000000000288947 */ /* 0x000fea0003800000 */
[----:B------:R-:W4:Y:S02]  /*0f40*/  LDC R9, c[0x0][0x64c] ;  /* 0x00019300ff097b82 */ /* 0x000f240000000800 */
[----:B----4-:R-:W-:-:S05]  /*0f50*/  IADD3 R9, P0, R24, R9, RZ ;  /* 0x0000000918097210 */ /* 0x010fca0007f1e0ff */
        /* <DEDUP_REMOVED lines=8> */
.L_x_11:
[----:B-1----:R-:W-:Y:S01]  /*0fe0*/  SHF.R.U64 R4, R4, R14, R5 ;  /* 0x0000000e04047219 */ /* 0x002fe20000001205 */
[----:B0-----:R-:W-:Y:S01]  /*0ff0*/  VIADD R6, R15, 0xffffffff ;  /* 0xffffffff0f067836 */ /* 0x001fe20000000000 */
[----:B------:R-:W-:Y:S02]  /*1000*/  SHF.L.U32 R0, R25, R12, RZ ;  /* 0x0000000c19007219 */ /* 0x000fe400000006ff */
[----:B------:R-:W-:Y:S01]  /*1010*/  LOP3.LUT R5, R29, R10, RZ, 0xc0, !PT ;  /* 0x0000000a1d057212 */ /* 0x000fe200078ec0ff */
[----:B------:R-:W-:Y:S01]  /*1020*/  IMAD.MOV R7, RZ, RZ, -R4 ;  /* 0x000000ffff077224 */ /* 0x000fe200078e0a04 */
[----:B------:R-:W-:Y:S02]  /*1030*/  SEL R3, R3, R28, !P1 ;  /* 0x0000001c03037207 */ /* 0x000fe40004800000 */
[----:B------:R-:W-:Y:S01]  /*1040*/  LOP3.LUT R6, R13, R6, RZ, 0xc0, !PT ;  /* 0x000000060d067212 */ /* 0x000fe200078ec0ff */
[----:B------:R-:W-:Y:S02]  /*1050*/  IMAD R4, R0, R4, R5 ;  /* 0x0000000400047224 */ /* 0x000fe400078e0205 */
[----:B--2---:R-:W-:-:S02]  /*1060*/  IMAD R0, R7, R26, R24 ;  /* 0x0000001a07007224 */ /* 0x004fc400078e0218 */
[----:B---3--:R-:W-:Y:S02]  /*1070*/  IMAD R3, R4, R27, R3 ;  /* 0x0000001b04037224 */ /* 0x008fe400078e0203 */
[----:B------:R-:W-:Y:S02]  /*1080*/  IMAD R108, R0, R15, R6 ;  /* 0x0000000f006c7224 */ /* 0x000fe400078e0206 */
[----:B------:R-:W-:-:S03]  /*1090*/  IMAD.MOV.U32 R4, RZ, RZ, 0x1 ;  /* 0x00000001ff047424 */ /* 0x000fc600078e00ff */
[----:B------:R-:W-:Y:S02]  /*10a0*/  SEL R109, R108, R3, !P1 ;  /* 0x000000036c6d7207 */ /* 0x000fe40004800000 */
[----:B------:R-:W-:Y:S02]  /*10b0*/  PRMT R0, R4, 0x7610, R0 ;  /* 0x0000761004007816 */ /* 0x000fe40000000000 */
[----:B------:R-:W-:-:S07]  /*10c0*/  SEL R108, R3, R108, !P1 ;  /* 0x0000006c036c7207 */ /* 0x000fce0004800000 */
.L_x_9:
[----:B------:R-:W-:-:S08]  /*10d0*/  NOP ;  /* 0x0000000000007918 */ /* 0x000fd00000000000 */
[----:B------:R-:W0:Y:S02]  /*10e0*/  USETMAXREG.TRY_ALLOC.CTAPOOL UP0, 0xe8 ;  /* 0x000000e8000079c8 */ /* 0x000e240008000600 */
[----:B0-----:R-:W-:-:S13]  /*10f0*/  PLOP3.LUT P0, PT, PT, PT, UP0, 0x80, 0x0 ;  /* 0x000000000000781c */ /* 0x001fda0003f0f008 */
[----:B------:R-:W-:Y:S05]  /*1100*/  @!P0 BRA `(.L_x_9) ;  /* 0xfffffffc00f08947 */ /* 0x000fea000383ffff */
[----:B------:R-:W-:Y:S01]  /*1110*/  ULDC.64 UR4, c[0x0][0x598] ;  /* 0x0001660000047ab9 */ /* 0x000fe20000000a00 */
[----:B------:R-:W-:Y:S01]  /*1120*/  ULDC.64 UR36, c[0x0][0x208] ;  /* 0x0000820000247ab9 */ /* 0x000fe20000000a00 */
[----:B------:R-:W-:-:S04]  /*1130*/  ISETP.NE.U32.AND P0, PT, RZ, UR4, PT ;  /* 0x00000004ff007c0c */ /* 0x000fc8000bf05070 */
[----:B------:R-:W-:-:S13]  /*1140*/  ISETP.NE.AND.EX P0, PT, RZ, UR5, PT, P0 ;  /* 0x00000005ff007c0c */ /* 0x000fda000bf05300 */
[----:B------:R-:W-:Y:S05]  /*1150*/  @!P0 BRA `(.L_x_12) ;  /* 0x00000000001c8947 */ /* 0x000fea0003800000 */
[----:B------:R-:W0:Y:S02]  /*1160*/  LDC.64 R4, c[0x0][0x598] ;  /* 0x00016600ff047b82 */ /* 0x000e240000000a00 */
[----:B0-----:R-:W2:Y:S02]  /*1170*/  LDG.E.64 R4, desc[UR36][R4.64] ;  /* 0x0000002404047981 */ /* 0x001ea4000c1e1b00 */
[----:B--2---:R-:W-:-:S04]  /*1180*/  ISETP.NE.U32.AND P0, PT, R4, RZ, PT ;  /* 0x000000ff0400720c */ /* 0x004fc80003f05070 */
[----:B------:R-:W-:-:S13]  /*1190*/  ISETP.NE.AND.EX P0, PT, R5, RZ, PT, P0 ;  /* 0x000000ff0500720c */ /* 0x000fda0003f05300 */
[----:B------:R-:W-:Y:S05]  /*11a0*/  @!P0 BRA `(.L_x_12) ;  /* 0x0000000000088947 */ /* 0x000fea0003800000 */
[----:B------:R0:W5:Y:S01]  /*11b0*/  LD.E R105, desc[UR36][R4.64] ;  /* 0x0000002404697980 */ /* 0x000162000c101900 */
[----:B------:R-:W-:Y:S05]  /*11c0*/  BRA `(.L_x_13) ;  /* 0x0000000000247947 */ /* 0x000fea0003800000 */
.L_x_12:
[----:B------:R-:W-:Y:S02]  /*11d0*/  ULDC.64 UR4, c[0x0][0x588] ;  /* 0x0001620000047ab9 */ /* 0x000fe40000000a00 */
[----:B------:R-:W-:-:S04]  /*11e0*/  ISETP.NE.U32.AND P0, PT, RZ, UR4, PT ;  /* 0x00000004ff007c0c */ /* 0x000fc8000bf05070 */
[----:B------:R-:W-:-:S13]  /*11f0*/  ISETP.NE.AND.EX P0, PT, RZ, UR5, PT, P0 ;  /* 0x00000005ff007c0c */ /* 0x000fda000bf05300 */
[----:B------:R-:W-:Y:S05]  /*1200*/  @!P0 BRA `(.L_x_14) ;  /* 0x00000000000c8947 */ /* 0x000fea0003800000 */
[----:B------:R-:W0:Y:S02]  /*1210*/  LDC.64 R4, c[0x0][0x588] ;  /* 0x00016200ff047b82 */ /* 0x000e240000000a00 */
[----:B0-----:R1:W5:Y:S01]  /*1220*/  LDG.E R105, desc[UR36][R4.64] ;  /* 0x0000002404697981 */ /* 0x001362000c1e1900 */
[----:B------:R-:W-:Y:S05]  /*1230*/  BRA `(.L_x_13) ;  /* 0x0000000000087947 */ /* 0x000fea0003800000 */
.L_x_14:
[----:B------:R-:W-:Y:S02]  /*1240*/  ULDC UR4, c[0x0][0x580] ;  /* 0x0001600000047ab9 */ /* 0x000fe40000000800 */
[----:B------:R-:W-:-:S07]  /*1250*/  IMAD.U32 R105, RZ, RZ, UR4 ;  /* 0x00000004ff697e24 */ /* 0x000fce000f8e00ff */
.L_x_13:
[----:B------:R-:W-:Y:S02]  /*1260*/  ULDC.64 UR4, c[0x0][0x5a0] ;  /* 0x0001680000047ab9 */ /* 0x000fe40000000a00 */
[----:B------:R-:W-:-:S04]  /*1270*/  ISETP.NE.U32.AND P0, PT, RZ, UR4, PT ;  /* 0x00000004ff007c0c */ /* 0x000fc8000bf05070 */
[----:B------:R-:W-:-:S13]  /*1280*/  ISETP.NE.AND.EX P0, PT, RZ, UR5, PT, P0 ;  /* 0x00000005ff007c0c */ /* 0x000fda000bf05300 */
[----:B------:R-:W-:Y:S05]  /*1290*/  @!P0 BRA `(.L_x_15) ;  /* 0x00000000001c8947 */ /* 0x000fea0003800000 */
[----:B01----:R-:W0:Y:S02]  /*12a0*/  LDC.64 R4, c[0x0][0x5a0] ;  /* 0x00016800ff047b82 */ /* 0x003e240000000a00 */
[----:B0-----:R-:W2:Y:S02]  /*12b0*/  LDG.E.64 R4, desc[UR36][R4.64] ;  /* 0x0000002404047981 */ /* 0x001ea4000c1e1b00 */
[----:B--2---:R-:W-:-:S04]  /*12c0*/  ISETP.NE.U32.AND P0, PT, R4, RZ, PT ;  /* 0x000000ff0400720c */ /* 0x004fc80003f05070 */
[----:B------:R-:W-:-:S13]  /*12d0*/  ISETP.NE.AND.EX P0, PT, R5, RZ, PT, P0 ;  /* 0x000000ff0500720c */ /* 0x000fda0003f05300 */
[----:B------:R-:W-:Y:S05]  /*12e0*/  @!P0 BRA `(.L_x_15) ;  /* 0x0000000000088947 */ /* 0x000fea0003800000 */
[----:B------:R0:W5:Y:S01]  /*12f0*/  LD.E R106, desc[UR36][R4.64] ;  /* 0x00000024046a7980 */ /* 0x000162000c101900 */
[----:B------:R-:W-:Y:S05]  /*1300*/  BRA `(.L_x_16) ;  /* 0x0000000000247947 */ /* 0x000fea0003800000 */
.L_x_15:
[----:B------:R-:W-:Y:S02]  /*1310*/  ULDC.64 UR4, c[0x0][0x590] ;  /* 0x0001640000047ab9 */ /* 0x000fe40000000a00 */
[----:B------:R-:W-:-:S04]  /*1320*/  ISETP.NE.U32.AND P0, PT, RZ, UR4, PT ;  /* 0x00000004ff007c0c */ /* 0x000fc8000bf05070 */
[----:B------:R-:W-:-:S13]  /*1330*/  ISETP.NE.AND.EX P0, PT, RZ, UR5, PT, P0 ;  /* 0x00000005ff007c0c */ /* 0x000fda000bf05300 */
[----:B------:R-:W-:Y:S05]  /*1340*/  @!P0 BRA `(.L_x_17) ;  /* 0x00000000000c8947 */ /* 0x000fea0003800000 */
[----:B------:R-:W2:Y:S02]  /*1350*/  LDC.64 R106, c[0x0][0x590] ;  /* 0x00016400ff6a7b82 */ /* 0x000ea40000000a00 */
[----:B--2---:R2:W5:Y:S01]  /*1360*/  LDG.E R106, desc[UR36][R106.64] ;  /* 0x000000246a6a7981 */ /* 0x004562000c1e1900 */
[----:B------:R-:W-:Y:S05]  /*1370*/  BRA `(.L_x_16) ;  /* 0x0000000000087947 */ /* 0x000fea0003800000 */
.L_x_17:
[----:B------:R-:W-:Y:S02]  /*1380*/  ULDC UR4, c[0x0][0x584] ;  /* 0x0001610000047ab9 */ /* 0x000fe40000000800 */
[----:B------:R-:W-:-:S07]  /*1390*/  IMAD.U32 R106, RZ, RZ, UR4 ;  /* 0x00000004ff6a7e24 */ /* 0x000fce000f8e00ff */
.L_x_16:
[----:B------:R-:W-:-:S13]  /*13a0*/  LOP3.LUT P0, RZ, R0, 0xff, RZ, 0xc0, !PT ;  /* 0x000000ff00ff7812 */ /* 0x000fda000780c0ff */
[----:B------:R-:W-:Y:S05]  /*13b0*/  @!P0 EXIT ;  /* 0x000000000000894d */ /* 0x000fea0003800000 */
[----:B------:R-:W-:Y:S01]  /*13c0*/  ULDC UR4, c[0x0][0x28c] ;  /* 0x0000a30000047ab9 */ /* 0x000fe20000000800 */
[----:B------:R-:W-:Y:S01]  /*13d0*/  UMOV UR38, URZ ;  /* 0x0000003f00267c82 */ /* 0x000fe20008000000 */
[----:B------:R-:W-:Y:S01]  /*13e0*/  UIADD3 UR4, UR4, 0x1f, URZ ;  /* 0x0000001f04047890 */ /* 0x000fe2000fffe03f */
[----:B------:R-:W-:-:S03]  /*13f0*/  UMOV UR39, URZ ;  /* 0x0000003f00277c82 */ /* 0x000fc60008000000 */
[----:B------:R-:W-:-:S04]  /*1400*/  USHF.R.S32.HI UR5, URZ, 0x1f, UR4 ;  /* 0x0000001f3f057899 */ /* 0x000fc80008011404 */
[----:B------:R-:W-:-:S04]  /*1410*/  ULEA.HI UR5, UR5, UR4, URZ, 0x5 ;  /* 0x0000000405057291 */ /* 0x000fc8000f8f283f */
[----:B------:R-:W-:-:S12]  /*1420*/  USHF.R.S32.HI UR40, URZ, 0x5, UR5 ;  /* 0x000000053f287899 */ /* 0x000fd80008011405 */
.L_x_201:
[----:B------:R-:W-:Y:S01]  /*1430*/  LOP3.LUT R0, R18, 0x80, RZ, 0xc0, !PT ;  /* 0x0000008012007812 */ /* 0x000fe200078ec0ff */
[----:B------:R-:W3:Y:S01]  /*1440*/  S2UR UR7, SR_CgaCtaId ;  /* 0x00000000000779c3 */ /* 0x000ee20000008800 */
[----:B------:R-:W-:Y:S02]  /*1450*/  UMOV UR6, 0x400 ;  /* 0x0000040000067882 */ /* 0x000fe40000000000 */
[----:B------:R-:W-:-:S06]  /*1460*/  SHF.R.U32.HI R0, RZ, 0x7, R0 ;  /* 0x00000007ff007819 */ /* 0x000fcc0000011600 */
[----:B----4-:R-:W4:Y:S01]  /*1470*/  SHFL.IDX PT, R0, R0, RZ, 0x1f ;  /* 0x00001fff00007589 */ /* 0x010f2200000e0000 */
[----:B---3--:R-:W-:Y:S01]  /*1480*/  ULEA UR42, UR7, UR6, 0x18 ;  /* 0x00000006072a7291 */ /* 0x008fe2000f8ec03f */
[----:B----4-:R-:W-:-:S13]  /*1490*/  R2UR UR4, R0 ;  /* 0x00000000000472ca */ /* 0x010fda00000e0000 */
[----:B------:R-:W-:-:S04]  /*14a0*/  ULEA.HI UR5, UR4, UR4, URZ, 0x1 ;  /* 0x0000000404057291 */ /* 0x000fc8000f8f083f */
[----:B------:R-:W-:-:S04]  /*14b0*/  ULOP3.LUT UR5, UR5, 0x1ffffe, URZ, 0xc0, !UPT ;  /* 0x001ffffe05057892 */ /* 0x000fc8000f8ec03f */
[----:B------:R-:W-:-:S03]  /*14c0*/  UIADD3 UR5, UR4, -UR5, URZ ;  /* 0x8000000504057290 */ /* 0x000fc6000fffe03f */
[----:B------:R-:W-:Y:S01]  /*14d0*/  ULDC UR4, c[0x0][0x28c] ;  /* 0x0000a30000047ab9 */ /* 0x000fe20000000800 */
[----:B------:R-:W-:Y:S01]  /*14e0*/  ULEA UR5, UR5, UR42, 0xb ;  /* 0x0000002a05057291 */ /* 0x000fe2000f8e583f */
[----:B------:R-:W-:-:S03]  /*14f0*/  ISETP.LT.AND P0, PT, RZ, UR4, PT ;  /* 0x00000004ff007c0c */ /* 0x000fc6000bf01270 */
[----:B------:R-:W-:-:S04]  /*1500*/  UIADD3 UR5, UR5, 0x200, URZ ;  /* 0x0000020005057890 */ /* 0x000fc8000fffe03f */
[----:B------:R-:W-:-:S04]  /*1510*/  USHF.R.U32.HI UR5, URZ, 0x4, UR5 ;  /* 0x000000043f057899 */ /* 0x000fc80008011605 */
[----:B------:R-:W-:-:S04]  /*1520*/  ULOP3.LUT UR5, UR5, 0x3fff, URZ, 0xc0, !UPT ;  /* 0x00003fff05057892 */ /* 0x000fc8000f8ec03f */
[----:B------:R-:W-:Y:S01]  /*1530*/  ULOP3.LUT UR41, UR5, 0x10000, URZ, 0xfc, !UPT ;  /* 0x0001000005297892 */ /* 0x000fe2000f8efc3f */
[----:B01----:R-:W-:Y:S11]  /*1540*/  @P0 BRA `(.L_x_18) ;  /* 0x0000000000400947 */ /* 0x003ff60003800000 */
[----:B------:R-:W-:Y:S01]  /*1550*/  MOV R0, 0x0 ;  /* 0x0000000000007802 */ /* 0x000fe20000000f00 */
[----:B------:R-:W-:Y:S01]  /*1560*/  ULDC.64 UR4, c[0x4][0x68] ;  /* 0x01001a0000047ab9 */ /* 0x000fe20000000a00 */
[----:B------:R-:W-:Y:S01]  /*1570*/  ULDC.64 UR6, c[0x4][0x8] ;  /* 0x0100020000067ab9 */ /* 0x000fe20000000a00 */
[----:B01----:R-:W-:Y:S01]  /*1580*/  IMAD.U32 R4, RZ, RZ, UR4 ;  /* 0x00000004ff047e24 */ /* 0x003fe2000f8e00ff */
[----:B------:R0:W1:Y:S01]  /*1590*/  LDC.64 R14, c[0x4][R0] ;  /* 0x01000000000e7b82 */ /* 0x0000620000000a00 */
[----:B------:R-:W-:Y:S01]  /*15a0*/  IMAD.U32 R5, RZ, RZ, UR5 ;  /* 0x00000005ff057e24 */ /* 0x000fe2000f8e00ff */
[----:B------:R-:W-:Y:S01]  /*15b0*/  ULDC.64 UR4, c[0x4][0x70] ;  /* 0x01001c0000047ab9 */ /* 0x000fe20000000a00 */
[----:B------:R-:W-:Y:S02]  /*15c0*/  IMAD.U32 R10, RZ, RZ, UR6 ;  /* 0x00000006ff0a7e24 */ /* 0x000fe4000f8e00ff */
[----:B------:R-:W-:Y:S02]  /*15d0*/  IMAD.U32 R6, RZ, RZ, UR4 ;  /* 0x00000004ff067e24 */ /* 0x000fe4000f8e00ff */
[----:B------:R-:W-:-:S02]  /*15e0*/  IMAD.U32 R7, RZ, RZ, UR5 ;  /* 0x00000005ff077e24 */ /* 0x000fc4000f8e00ff */
[----:B------:R-:W-:Y:S02]  /*15f0*/  IMAD.U32 R11, RZ, RZ, UR7 ;  /* 0x00000007ff0b7e24 */ /* 0x000fe4000f8e00ff */
[----:B------:R-:W-:Y:S02]  /*1600*/  IMAD.MOV.U32 R8, RZ, RZ, 0x1e1 ;  /* 0x000001e1ff087424 */ /* 0x000fe400078e00ff */
[----:B------:R-:W-:Y:S02]  /*1610*/  IMAD.MOV.U32 R12, RZ, RZ, 0x1 ;  /* 0x00000001ff0c7424 */ /* 0x000fe400078e00ff */
[----:B0-----:R-:W-:-:S07]  /*1620*/  IMAD.MOV.U32 R13, RZ, RZ, RZ ;  /* 0x000000ffff0d7224 */ /* 0x001fce00078e00ff */
[----:B------:R-:W-:-:S07]  /*1630*/  LEPC R20, `(.L_x_18) ;  /* 0x000000001014794e */ /* 0x000fce0000000000 */
[----:B-12--5:R-:W-:Y:S05]  /*1640*/  CALL.ABS.NOINC R14 ;  /* 0x000000000e007343 */ /* 0x026fea0003c00000 */
.L_x_18:
[----:B------:R-:W-:-:S04]  /*1650*/  LOP3.LUT R0, R19, 0x1, RZ, 0xfc, !PT ;  /* 0x0000000113007812 */ /* 0x000fc800078efcff */
[----:B------:R-:W-:-:S13]  /*1660*/  ISETP.NE.AND P0, PT, R0, 0x3, PT ;  /* 0x000000030000780c */ /* 0x000fda0003f05270 */
[----:B------:R-:W-:Y:S05]  /*1670*/  @!P0 BRA `(.L_x_19) ;  /* 0x0000000000048947 */ /* 0x000fea0003800000 */
[----:B------:R-:W-:Y:S01]  /*1680*/  BPT.TRAP 0x1 ;  /* 0x000000040000795c */ /* 0x000fe20000300000 */
.L_x_19:
[----:B------:R-:W-:Y:S02]  /*1690*/  IMAD.U32 R3, RZ, RZ, UR39 ;  /* 0x00000027ff037e24 */ /* 0x000fe4000f8e00ff */
[----:B------:R-:W-:-:S03]  /*16a0*/  IMAD.U32 R0, RZ, RZ, UR38 ;  /* 0x00000026ff007e24 */ /* 0x000fc6000f8e00ff */
[----:B------:R-:W-:Y:S02]  /*16b0*/  LEA R3, R3, UR42, 0x3 ;  /* 0x0000002a03037c11 */ /* 0x000fe4000f8e18ff */
[----:B------:R-:W-:-:S04]  /*16c0*/  SHF.L.U32 R0, R0, 0x1f, RZ ;  /* 0x0000001f00007819 */ /* 0x000fc800000006ff */
[----:B------:R3:W4:Y:S01]  /*16d0*/  SYNCS.PHASECHK.TRANS64.TRYWAIT P1, [R3+URZ], R0 ;  /* 0x00000000030075a7 */ /* 0x000722000802017f */
[----:B------:R-:W-:Y:S05]  /*16e0*/  @!P0 BRA `(.L_x_20) ;  /* 0x0000000000048947 */ /* 0x000fea0003800000 */
[----:B------:R-:W-:Y:S01]  /*16f0*/  BPT.TRAP 0x1 ;  /* 0x000000040000795c */ /* 0x000fe20000300000 */
.L_x_20:
[----:B----4-:R-:W-:Y:S05]  /*1700*/  @P1 BRA `(.L_x_21) ;  /* 0x0000000000081947 */ /* 0x010fea0003800000 */
[----:B------:R-:W4:Y:S02]  /*1710*/  SYNCS.PHASECHK.TRANS64.TRYWAIT P1, [R3+URZ], R0 ;  /* 0x00000000030075a7 */ /* 0x000f24000802017f */
[----:B----4-:R-:W-:Y:S05]  /*1720*/  @!P1 BRA `(.L_x_22) ;  /* 0x0000007400589947 */ /* 0x010fea0003800000 */
.L_x_21:
[----:B------:R-:W-:-:S04]  /*1730*/  UISETP.LT.AND UP0, UPT, UR40, 0x1, UPT ;  /* 0x000000012800788c */ /* 0x000fc8000bf01270 */
[----:B------:R-:W-:-:S06]  /*1740*/  USEL UR4, UR40, 0x1, UP0 ;  /* 0x0000000128047887 */ /* 0x000fcc0008000000 */
[----:B---34-:R-:W-:Y:S01]  /*1750*/  IMAD.U32 R0, RZ, RZ, UR4 ;  /* 0x00000004ff007e24 */ /* 0x018fe2000f8e00ff */
[----:B------:R-:W-:Y:S05]  /*1760*/  WARPSYNC.ALL ;  /* 0x0000000000007948 */ /* 0x000fea0003800000 */
[----:B------:R-:W-:-:S04]  /*1770*/  IADD3 R0, -R0, UR40, RZ ;  /* 0x0000002800007c10 */ /* 0x000fc8000fffe1ff */
[----:B------:R-:W-:Y:S01]  /*1780*/  ISETP.GE.AND P1, PT, R0, 0x1, PT ;  /* 0x000000010000780c */ /* 0x000fe20003f26270 */
[----:B------:R-:W-:Y:S01]  /*1790*/  UIADD3 UR4, UR42, 0x2a200, URZ ;  /* 0x0002a2002a047890 */ /* 0x000fe2000fffe03f */
[----:B------:R-:W-:Y:S01]  /*17a0*/  WARPGROUP.ARRIVE ;  /* 0x00000000000079c5 */ /* 0x000fe20000000000 */
[----:B------:R-:W-:Y:S02]  /*17b0*/  ULEA UR8, UR39, UR41, 0x9 ;  /* 0x0000002927087291 */ /* 0x000fe4000f8e483f */
[----:B------:R-:W-:Y:S01]  /*17c0*/  USHF.R.U32.HI UR4, URZ, 0x4, UR4 ;  /* 0x000000043f047899 */ /* 0x000fe20008011604 */
[----:B------:R-:W-:Y:S01]  /*17d0*/  UMOV UR9, 0xc0000010 ;  /* 0xc000001000097882 */ /* 0x000fe20000000000 */
[----:B------:R-:W-:Y:S02]  /*17e0*/  UMOV UR11, 0xc0000010 ;  /* 0xc0000010000b7882 */ /* 0x000fe40000000000 */
[----:B------:R-:W-:Y:S01]  /*17f0*/  ULOP3.LUT UR4, UR4, 0x3fff, URZ, 0xc0, !UPT ;  /* 0x00003fff04047892 */ /* 0x000fe2000f8ec03f */
[----:B------:R-:W-:Y:S01]  /*1800*/  UMOV UR12, UR8 ;  /* 0x00000008000c7c82 */ /* 0x000fe20008000000 */
[----:B------:R-:W-:-:S02]  /*1810*/  UMOV UR13, UR9 ;  /* 0x00000009000d7c82 */ /* 0x000fc40008000000 */
[----:B------:R-:W-:Y:S01]  /*1820*/  ULOP3.LUT UR4, UR4, 0x10000, URZ, 0xfc, !UPT ;  /* 0x0001000004047892 */ /* 0x000fe2000f8efc3f */
[----:B------:R-:W-:Y:S01]  /*1830*/  UMOV UR15, 0xc0000010 ;  /* 0xc0000010000f7882 */ /* 0x000fe20000000000 */
[----:B------:R-:W-:Y:S02]  /*1840*/  UMOV UR16, UR8 ;  /* 0x0000000800107c82 */ /* 0x000fe40008000000 */
[----:B------:R-:W-:Y:S01]  /*1850*/  UIMAD UR10, UR39, 0xa0, UR4 ;  /* 0x000000a0270a78a4 */ /* 0x000fe2000f8e0204 */
[----:B------:R-:W-:Y:S01]  /*1860*/  UMOV UR17, UR9 ;  /* 0x0000000900117c82 */ /* 0x000fe20008000000 */
[----:B------:R-:W-:Y:S02]  /*1870*/  UMOV UR19, 0xc0000010 ;  /* 0xc000001000137882 */ /* 0x000fe40000000000 */
[----:B------:R-:W-:Y:S02]  /*1880*/  UIADD3 UR14, UR10, 0x20, URZ ;  /* 0x000000200a0e7890 */ /* 0x000fe4000fffe03f */
[----:B------:R-:W-:-:S02]  /*1890*/  UIADD3 UR18, UR10, 0x40, URZ ;  /* 0x000000400a127890 */ /* 0x000fc4000fffe03f */
[----:B------:R-:W-:Y:S02]  /*18a0*/  UIADD3 UR22, UR10, 0x60, URZ ;  /* 0x000000600a167890 */ /* 0x000fe4000fffe03f */
[----:B------:R-:W-:Y:S01]  /*18b0*/  IGMMA.64x16x32.S8.S8 R96, gdesc[UR8], RZ, !UPT, gsb0 ;  /* 0x00600000086079f1 */ /* 0x000fe2000c0410ff */
[----:B------:R-:W-:Y:S01]  /*18c0*/  UMOV UR20, UR8 ;  /* 0x0000000800147c82 */ /* 0x000fe20008000000 */
[----:B------:R-:W-:Y:S01]  /*18d0*/  UMOV UR21, UR9 ;  /* 0x0000000900157c82 */ /* 0x000fe20008000000 */
[----:B------:R-:W-:Y:S01]  /*18e0*/  UMOV UR23, 0xc0000010 ;  /* 0xc000001000177882 */ /* 0x000fe20000000000 */
[----:B------:R-:W-:Y:S01]  /*18f0*/  UIADD3 UR26, UR10, 0x80, URZ ;  /* 0x000000800a1a7890 */ /* 0x000fe2000fffe03f */
[----:B------:R-:W-:Y:S01]  /*1900*/  UMOV UR24, UR8 ;  /* 0x0000000800187c82 */ /* 0x000fe20008000000 */
[----:B------:R-:W-:Y:S01]  /*1910*/  UMOV UR25, UR9 ;  /* 0x0000000900197c82 */ /* 0x000fe20008000000 */
[----:B------:R-:W-:Y:S01]  /*1920*/  UMOV UR27, 0xc0000010 ;  /* 0xc0000010001b7882 */ /* 0x000fe20000000000 */
[----:B------:R-:W-:Y:S01]  /*1930*/  UIADD3 UR5, UR8, 0x100, URZ ;  /* 0x0000010008057890 */ /* 0x000fe2000fffe03f */
[----:B------:R-:W-:-:S02]  /*1940*/  WARPGROUP.DEPBAR.LE gsb0, 0x0 ;  /* 0x00008000000079c5 */ /* 0x000fc40000010000 */
[----:B------:R-:W-:-:S06]  /*1950*/  WARPGROUP.ARRIVE ;  /* 0x00000000000079c5 */ /* 0x000fcc0000000000 */
[----:B------:R-:W-:Y:S03]  /*1960*/  IGMMA.64x16x32.S8.S8 R80, gdesc[UR12], RZ, !UPT, gsb0 ;  /* 0x006000000c5079f1 */ /* 0x000fe6000c0410ff */
[----:B------:R-:W-:Y:S02]  /*1970*/  WARPGROUP.DEPBAR.LE gsb0, 0x0 ;  /* 0x00008000000079c5 */ /* 0x000fe40000010000 */
[----:B------:R-:W-:-:S06]  /*1980*/  WARPGROUP.ARRIVE ;  /* 0x00000000000079c5 */ /* 0x000fcc0000000000 */
[----:B------:R-:W-:Y:S03]  /*1990*/  IGMMA.64x16x32.S8.S8 R64, gdesc[UR16], RZ, !UPT, gsb0 ;  /* 0x00600000104079f1 */ /* 0x000fe6000c0410ff */
[----:B------:R-:W-:Y:S02]  /*19a0*/  WARPGROUP.DEPBAR.LE gsb0, 0x0 ;  /* 0x00008000000079c5 */ /* 0x000fe40000010000 */
[----:B------:R-:W-:-:S06]  /*19b0*/  WARPGROUP.ARRIVE ;  /* 0x00000000000079c5 */ /* 0x000fcc0000000000 */
[----:B------:R-:W-:Y:S03]  /*19c0*/  IGMMA.64x16x32.S8.S8 R48, gdesc[UR20], RZ, !UPT, gsb0 ;  /* 0x00600000143079f1 */ /* 0x000fe6000c0410ff */
[----:B------:R-:W-:Y:S02]  /*19d0*/  WARPGROUP.DEPBAR.LE gsb0, 0x0 ;  /* 0x00008000000079c5 */ /* 0x000fe40000010000 */
[----:B------:R-:W-:-:S06]  /*19e0*/  WARPGROUP.ARRIVE ;  /* 0x00000000000079c5 */ /* 0x000fcc0000000000 */
[----:B------:R-:W-:Y:S01]  /*19f0*/  IGMMA.64x16x32.S8.S8 R32, gdesc[UR24], RZ, !UPT, gsb0 ;  /* 0x00600000182079f1 */ /* 0x000fe2000c0410ff */
[----:B------:R-:W-:Y:S01]  /*1a00*/  UMOV UR24, UR5 ;  /* 0x0000000500187c82 */ /* 0x000fe20008000000 */
[----:B------:R-:W-:Y:S01]  /*1a10*/  UMOV UR25, 0xc0000010 ;  /* 0xc000001000197882 */ /* 0x000fe20000000000 */
[----:B------:R-:W-:Y:S01]  /*1a20*/  UMOV UR20, UR24 ;  /* 0x0000001800147c82 */ /* 0x000fe20008000000 */
[----:B------:R-:W-:Y:S01]  /*1a30*/  UMOV UR21, UR25 ;  /* 0x0000001900157c82 */ /* 0x000fe20008000000 */
[----:B------:R-:W-:Y:S01]  /*1a40*/  UMOV UR16, UR24 ;  /* 0x0000001800107c82 */ /* 0x000fe20008000000 */
[----:B------:R-:W-:Y:S01]  /*1a50*/  UMOV UR17, UR25 ;  /* 0x0000001900117c82 */ /* 0x000fe20008000000 */
[----:B------:R-:W-:Y:S01]  /*1a60*/  UMOV UR12, UR24 ;  /* 0x00000018000c7c82 */ /* 0x000fe20008000000 */
[----:B------:R-:W-:Y:S01]  /*1a70*/  UMOV UR13, UR25 ;  /* 0x00000019000d7c82 */ /* 0x000fe20008000000 */
[----:B------:R-:W-:Y:S01]  /*1a80*/  UMOV UR8, UR24 ;  /* 0x0000001800087c82 */ /* 0x000fe20008000000 */
[----:B------:R-:W-:Y:S01]  /*1a90*/  UMOV UR9, UR25 ;  /* 0x0000001900097c82 */ /* 0x000fe20008000000 */
        /* <DEDUP_REMOVED lines=16> */
[----:B------:R-:W-:Y:S05]  /*1ba0*/  @!P1 BRA `(.L_x_23) ;  /* 0x0000000400989947 */ /* 0x000fea0003800000 */
[----:B------:R-:W-:Y:S02]  /*1bb0*/  UIADD3 UR5, UR39, 0x1, URZ ;  /* 0x0000000127057890 */ /* 0x000fe4000fffe03f */
[----:B------:R-:W-:Y:S02]  /*1bc0*/  IMAD.U32 R3, RZ, RZ, UR39 ;  /* 0x00000027ff037e24 */ /* 0x000fe4000f8e00ff */
[----:B------:R-:W-:-:S04]  /*1bd0*/  UISETP.NE.AND UP0, UPT, UR5, 0x15, UPT ;  /* 0x000000150500788c */ /* 0x000fc8000bf05270 */
[----:B------:R-:W-:Y:S02]  /*1be0*/  USEL UR6, URZ, 0x1, UP0 ;  /* 0x000000013f067887 */ /* 0x000fe40008000000 */
[----:B------:R-:W-:Y:S02]  /*1bf0*/  USEL UR5, UR5, URZ, UP0 ;  /* 0x0000003f05057287 */ /* 0x000fe40008000000 */
[----:B------:R-:W-:-:S06]  /*1c00*/  ULOP3.LUT UR6, UR38, UR6, URZ, 0x3c, !UPT ;  /* 0x0000000626067292 */ /* 0x000fcc000f8e3c3f */
[----:B------:R-:W-:-:S07]  /*1c10*/  IMAD.U32 R6, RZ, RZ, UR6 ;  /* 0x00000006ff067e24 */ /* 0x000fce000f8e00ff */
.L_x_30:
[----:B------:R-:W-:Y:S05]  /*1c20*/  @!P0 BRA `(.L_x_24) ;  /* 0x0000000000048947 */ /* 0x000fea0003800000 */
[----:B------:R-:W-:Y:S01]  /*1c30*/  BPT.TRAP 0x1 ;  /* 0x000000040000795c */ /* 0x000fe20000300000 */
.L_x_24:
[----:B------:R-:W3:Y:S01]  /*1c40*/  S2UR UR7, SR_CgaCtaId ;  /* 0x00000000000779c3 */ /* 0x000ee20000008800 */
[----:B------:R-:W-:Y:S01]  /*1c50*/  UMOV UR6, 0x400 ;  /* 0x0000040000067882 */ /* 0x000fe20000000000 */
[----:B01----:R-:W-:Y:S01]  /*1c60*/  SHF.L.U32 R4, R6, 0x1f, RZ ;  /* 0x0000001f06047819 */ /* 0x003fe200000006ff */
[----:B---3--:R-:W-:-:S04]  /*1c70*/  ULEA UR7, UR7, UR6, 0x18 ;  /* 0x0000000607077291 */ /* 0x008fc8000f8ec03f */
[----:B------:R-:W-:-:S09]  /*1c80*/  ULEA UR6, UR5, UR7, 0x3 ;  /* 0x0000000705067291 */ /* 0x000fd2000f8e183f */
[----:B------:R0:W1:Y:S01]  /*1c90*/  SYNCS.PHASECHK.TRANS64.TRYWAIT P1, [UR6], R4 ;  /* 0x00000004ff0075a7 */ /* 0x0000620008020146 */
[----:B------:R-:W-:Y:S05]  /*1ca0*/  @!P0 BRA `(.L_x_25) ;  /* 0x0000000000048947 */ /* 0x000fea0003800000 */
[----:B------:R-:W-:Y:S01]  /*1cb0*/  BPT.TRAP 0x1 ;  /* 0x000000040000795c */ /* 0x000fe20000300000 */
.L_x_25:
[----:B-1----:R-:W-:Y:S05]  /*1cc0*/  @P1 BRA `(.L_x_26) ;  /* 0x0000000000081947 */ /* 0x002fea0003800000 */
[----:B------:R-:W1:Y:S02]  /*1cd0*/  SYNCS.PHASECHK.TRANS64.TRYWAIT P1, [UR6], R4 ;  /* 0x00000004ff0075a7 */ /* 0x000e640008020146 */
[----:B-1----:R-:W-:Y:S05]  /*1ce0*/  @!P1 BRA `(.L_x_27) ;  /* 0x0000006c00fc9947 */ /* 0x002fea0003800000 */
.L_x_26:
[----:B------:R-:W-:Y:S01]  /*1cf0*/  ULEA UR8, UR5, UR41, 0x9 ;  /* 0x0000002905087291 */ /* 0x000fe2000f8e483f */
[----:B------:R-:W-:Y:S01]  /*1d00*/  WARPGROUP.ARRIVE ;  /* 0x00000000000079c5 */ /* 0x000fe20000000000 */
[----:B------:R-:W-:Y:S01]  /*1d10*/  UIMAD UR10, UR5, 0xa0, UR4 ;  /* 0x000000a0050a78a4 */ /* 0x000fe2000f8e0204 */
[----:B------:R-:W-:Y:S01]  /*1d20*/  UMOV UR9, 0xc0000010 ;  /* 0xc000001000097882 */ /* 0x000fe20000000000 */
[----:B------:R-:W-:Y:S02]  /*1d30*/  UMOV UR11, 0xc0000010 ;  /* 0xc0000010000b7882 */ /* 0x000fe40000000000 */
[----:B------:R-:W-:Y:S01]  /*1d40*/  UIADD3 UR14, UR10, 0x20, URZ ;  /* 0x000000200a0e7890 */ /* 0x000fe2000fffe03f */
[----:B------:R-:W-:Y:S01]  /*1d50*/  UMOV UR12, UR8 ;  /* 0x00000008000c7c82 */ /* 0x000fe20008000000 */
[----:B------:R-:W-:Y:S01]  /*1d60*/  UMOV UR13, UR9 ;  /* 0x00000009000d7c82 */ /* 0x000fe20008000000 */
[----:B------:R-:W-:Y:S02]  /*1d70*/  UMOV UR15, 0xc0000010 ;  /* 0xc0000010000f7882 */ /* 0x000fe40000000000 */
[----:B------:R-:W-:Y:S01]  /*1d80*/  IGMMA.64x16x32.S8.S8 R96, gdesc[UR8], R96, gsb0 ;  /* 0x00600000086079f1 */ /* 0x000fe20008041060 */
[----:B------:R-:W-:Y:S01]  /*1d90*/  UIADD3 UR18, UR10, 0x40, URZ ;  /* 0x000000400a127890 */ /* 0x000fe2000fffe03f */
        /* <DEDUP_REMOVED lines=14> */
[----:B------:R-:W-:Y:S03]  /*1e80*/  IGMMA.64x16x32.S8.S8 R80, gdesc[UR12], R80, gsb0 ;  /* 0x006000000c5079f1 */ /* 0x000fe60008041050 */
[----:B------:R-:W-:Y:S02]  /*1e90*/  WARPGROUP.DEPBAR.LE gsb0, 0x0 ;  /* 0x00008000000079c5 */ /* 0x000fe40000010000 */
[----:B------:R-:W-:-:S06]  /*1ea0*/  WARPGROUP.ARRIVE ;  /* 0x00000000000079c5 */ /* 0x000fcc0000000000 */
[----:B------:R-:W-:Y:S03]  /*1eb0*/  IGMMA.64x16x32.S8.S8 R64, gdesc[UR16], R64, gsb0 ;  /* 0x00600000104079f1 */ /* 0x000fe60008041040 */
[----:B------:R-:W-:Y:S02]  /*1ec0*/  WARPGROUP.DEPBAR.LE gsb0, 0x0 ;  /* 0x00008000000079c5 */ /* 0x000fe40000010000 */
[----:B------:R-:W-:-:S06]  /*1ed0*/  WARPGROUP.ARRIVE ;  /* 0x00000000000079c5 */ /* 0x000fcc0000000000 */
[----:B------:R-:W-:Y:S03]  /*1ee0*/  IGMMA.64x16x32.S8.S8 R48, gdesc[UR20], R48, gsb0 ;  /* 0x00600000143079f1 */ /* 0x000fe60008041030 */
[----:B------:R-:W-:Y:S02]  /*1ef0*/  WARPGROUP.DEPBAR.LE gsb0, 0x0 ;  /* 0x00008000000079c5 */ /* 0x000fe40000010000 */
[----:B------:R-:W-:-:S06]  /*1f00*/  WARPGROUP.ARRIVE ;  /* 0x00000000000079c5 */ /* 0x000fcc0000000000 */
[----:B------:R-:W-:Y:S01]  /*1f10*/  IGMMA.64x16x32.S8.S8 R32, gdesc[UR24], R32, gsb0 ;  /* 0x00600000182079f1 */ /* 0x000fe20008041020 */
        /* <DEDUP_REMOVED lines=26> */
[----:B------:R-:W-:Y:S05]  /*20c0*/  @!P0 BRA `(.L_x_28) ;  /* 0x0000000000048947 */ /* 0x000fea0003800000 */
[----:B------:R-:W-:Y:S01]  /*20d0*/  BPT.TRAP 0x1 ;  /* 0x000000040000795c */ /* 0x000fe20000300000 */
.L_x_28:
[----:B------:R-:W-:-:S13]  /*20e0*/  ISETP.NE.AND P1, PT, R23, RZ, PT ;  /* 0x000000ff1700720c */ /* 0x000fda0003f25270 */
[----:B01----:R-:W-:-:S05]  /*20f0*/  @P1 LEA R4, R3, UR7, 0x3 ;  /* 0x0000000703041c11 */ /* 0x003fca000f8e18ff */
[----:B------:R-:W-:-:S05]  /*2100*/  @P1 VIADD R5, R4, 0xa8 ;  /* 0x000000a804051836 */ /* 0x000fca0000000000 */
[----:B------:R-:W-:-:S04]  /*2110*/  @P1 PRMT R5, R22, 0x654, R5 ;  /* 0x0000065416051816 */ /* 0x000fc80000000005 */
[----:B------:R0:W-:Y:S01]  /*2120*/  @P1 SYNCS.ARRIVE.TRANS64.RED.A1T0 RZ, [R5+URZ], RZ ;  /* 0x000000ff05ff19a7 */ /* 0x0001e2000810043f */
[----:B------:R-:W-:-:S13]  /*2130*/  ISETP.GT.U32.AND P1, PT, R19, 0x1, PT ;  /* 0x000000011300780c */ /* 0x000fda0003f24070 */
[----:B0-----:R-:W-:Y:S05]  /*2140*/  @P1 BRA `(.L_x_29) ;  /* 0x0000000000041947 */ /* 0x001fea0003800000 */
[----:B------:R-:W-:Y:S01]  /*2150*/  BPT.TRAP 0x1 ;  /* 0x000000040000795c */ /* 0x000fe20000300000 */
.L_x_29:
[----:B------:R-:W-:Y:S01]  /*2160*/  UIADD3 UR5, UR5, 0x1, URZ ;  /* 0x0000000105057890 */ /* 0x000fe2000fffe03f */
[C---:B------:R-:W-:Y:S01]  /*2170*/  ISETP.GT.AND P2, PT, R0.reuse, 0x1, PT ;  /* 0x000000010000780c */ /* 0x040fe20003f44270 */
[----:B------:R-:W-:Y:S02]  /*2180*/  VIADD R3, R3, 0x1 ;  /* 0x0000000103037836 */ /* 0x000fe40000000000 */
[----:B------:R-:W-:Y:S01]  /*2190*/  UISETP.NE.AND UP0, UPT, UR5, 0x15, UPT ;  /* 0x000000150500788c */ /* 0x000fe2000bf05270 */
[----:B------:R-:W-:Y:S02]  /*21a0*/  VIADD R0, R0, 0xffffffff ;  /* 0xffffffff00007836 */ /* 0x000fe40000000000 */
[C---:B------:R-:W-:Y:S01]  /*21b0*/  ISETP.NE.AND P1, PT, R3.reuse, 0x15, PT ;  /* 0x000000150300780c */ /* 0x040fe20003f25270 */
[----:B------:R-:W-:Y:S02]  /*21c0*/  USEL UR6, URZ, 0x1, UP0 ;  /* 0x000000013f067887 */ /* 0x000fe40008000000 */
[----:B------:R-:W-:Y:S01]  /*21d0*/  USEL UR5, UR5, URZ, UP0 ;  /* 0x0000003f05057287 */ /* 0x000fe20008000000 */
[----:B------:R-:W-:-:S03]  /*21e0*/  SEL R3, R3, RZ, P1 ;  /* 0x000000ff03037207 */ /* 0x000fc60000800000 */
[----:B------:R-:W-:Y:S01]  /*21f0*/  LOP3.LUT R6, R6, UR6, RZ, 0x3c, !PT ;  /* 0x0000000606067c12 */ /* 0x000fe2000f8e3cff */
[----:B------:R-:W-:Y:S07]  /*2200*/  @P2 BRA `(.L_x_30) ;  /* 0xfffffff800842947 */ /* 0x000fee000383ffff */
.L_x_23:
[----:B------:R-:W3:Y:S02]  /*2210*/  LDC R0, c[0x0][0x28c] ;  /* 0x0000a300ff007b82 */ /* 0x000ee40000000800 */
[----:B---3--:R-:W-:-:S13]  /*2220*/  ISETP.GE.AND P1, PT, R0, 0x1, PT ;  /* 0x000000010000780c */ /* 0x008fda0003f26270 */
[----:B------:R-:W-:Y:S05]  /*2230*/  @!P1 BRA `(.L_x_31) ;  /* 0x0000000000649947 */ /* 0x000fea0003800000 */
[----:B------:R-:W-:Y:S05]  /*2240*/  @!P0 BRA `(.L_x_32) ;  /* 0x0000000000048947 */ /* 0x000fea0003800000 */
[----:B------:R-:W-:Y:S01]  /*2250*/  BPT.TRAP 0x1 ;  /* 0x000000040000795c */ /* 0x000fe20000300000 */
.L_x_32:
[----:B------:R-:W-:Y:S01]  /*2260*/  ISETP.NE.AND P0, PT, R23, RZ, PT ;  /* 0x000000ff1700720c */ /* 0x000fe20003f05270 */
[----:B------:R-:W-:Y:S01]  /*2270*/  BSSY B0, `(.L_x_33) ;  /* 0x0000013000007945 */ /* 0x000fe20003800000 */
[----:B------:R-:W-:-:S11]  /*2280*/  ISETP.GT.U32.AND P1, PT, R19, 0x1, PT ;  /* 0x000000011300780c */ /* 0x000fd60003f24070 */
[----:B------:R-:W-:Y:S05]  /*2290*/  @!P0 BRA `(.L_x_34) ;  /* 0x0000000000408947 */ /* 0x000fea0003800000 */
[----:B------:R-:W-:Y:S01]  /*22a0*/  UISETP.LT.AND UP0, UPT, UR40, 0x1, UPT ;  /* 0x000000012800788c */ /* 0x000fe2000bf01270 */
[----:B------:R-:W3:Y:S03]  /*22b0*/  S2UR UR7, SR_CgaCtaId ;  /* 0x00000000000779c3 */ /* 0x000ee60000008800 */
[----:B------:R-:W-:-:S04]  /*22c0*/  USEL UR6, UR40, 0x1, UP0 ;  /* 0x0000000128067887 */ /* 0x000fc80008000000 */
[----:B------:R-:W-:-:S04]  /*22d0*/  UIADD3 UR6, UR39, UR40, -UR6 ;  /* 0x0000002827067290 */ /* 0x000fc8000fffe806 */
[----:B------:R-:W-:-:S04]  /*22e0*/  UIMAD.WIDE.U32 UR4, UR6, -0x79e79e79, URZ ;  /* 0x86186187060478a5 */ /* 0x000fc8000f8e003f */
[----:B------:R-:W-:-:S04]  /*22f0*/  UIADD3 UR4, UR6, -UR5, URZ ;  /* 0x8000000506047290 */ /* 0x000fc8000fffe03f */
[----:B------:R-:W-:-:S03]  /*2300*/  ULEA.HI UR4, UR4, UR5, URZ, 0x1f ;  /* 0x0000000504047291 */ /* 0x000fc6000f8ff83f */
[----:B------:R-:W-:Y:S01]  /*2310*/  UMOV UR5, 0x400 ;  /* 0x0000040000057882 */ /* 0x000fe20000000000 */
[----:B------:R-:W-:Y:S02]  /*2320*/  USHF.R.U32.HI UR4, URZ, 0x4, UR4 ;  /* 0x000000043f047899 */ /* 0x000fe40008011604 */
[----:B---3--:R-:W-:Y:S02]  /*2330*/  ULEA UR5, UR7, UR5, 0x18 ;  /* 0x0000000507057291 */ /* 0x008fe4000f8ec03f */
[----:B------:R-:W-:-:S04]  /*2340*/  UIMAD UR4, UR4, -0x15, UR6 ;  /* 0xffffffeb040478a4 */ /* 0x000fc8000f8e0206 */
[----:B------:R-:W-:-:S04]  /*2350*/  ULEA UR4, UR4, UR5, 0x3 ;  /* 0x0000000504047291 */ /* 0x000fc8000f8e183f */
[----:B------:R-:W-:-:S06]  /*2360*/  UIADD3 UR4, UR4, 0xa8, URZ ;  /* 0x000000a804047890 */ /* 0x000fcc000fffe03f */
[----:B------:R-:W-:-:S05]  /*2370*/  IMAD.U32 R3, RZ, RZ, UR4 ;  /* 0x00000004ff037e24 */ /* 0x000fca000f8e00ff */
[----:B------:R-:W-:-:S04]  /*2380*/  PRMT R0, R22, 0x654, R3 ;  /* 0x0000065416007816 */ /* 0x000fc80000000003 */
[----:B------:R3:W-:Y:S03]  /*2390*/  SYNCS.ARRIVE.TRANS64.RED.A1T0 RZ, [R0+URZ], RZ ;  /* 0x000000ff00ff79a7 */ /* 0x0007e6000810043f */
.L_x_34:
[----:B------:R-:W-:Y:S05]  /*23a0*/  BSYNC B0 ;  /* 0x0000000000007941 */ /* 0x000fea0003800000 */
.L_x_33:
[----:B------:R-:W-:Y:S05]  /*23b0*/  @P1 BRA `(.L_x_31) ;  /* 0x0000000000041947 */ /* 0x000fea0003800000 */
[----:B------:R-:W-:Y:S01]  /*23c0*/  BPT.TRAP 0x1 ;  /* 0x000000040000795c */ /* 0x000fe20000300000 */
.L_x_31:
[----:B------:R-:W4:Y:S01]  /*23d0*/  LDC R9, c[0x0][0x288] ;  /* 0x0000a200ff097b82 */ /* 0x000f220000000800 */
[--C-:B---3--:R-:W-:Y:S01]  /*23e0*/  SHF.R.U32.HI R0, RZ, 0x2, R18.reuse ;  /* 0x00000002ff007819 */ /* 0x108fe20000011612 */
[----:B------:R-:W-:Y:S01]  /*23f0*/  IMAD R109, R109, 0x50, RZ ;  /* 0x000000506d6d7824 */ /* 0x000fe200078e02ff */
[C---:B01----:R-:W-:Y:S01]  /*2400*/  LOP3.LUT R4, R18.reuse, 0x60, RZ, 0xc0, !PT ;  /* 0x0000006012047812 */ /* 0x043fe200078ec0ff */
[----:B------:R-:W-:Y:S01]  /*2410*/  UIADD3 UR39, UR40, UR39, URZ ;  /* 0x0000002728277290 */ /* 0x000fe2000fffe03f */
[----:B------:R-:W-:Y:S01]  /*2420*/  SHF.R.U32.HI R5, RZ, 0x7, R18 ;  /* 0x00000007ff057819 */ /* 0x000fe20000011612 */
[----:B------:R-:W-:Y:S01]  /*2430*/  IMAD.SHL.U32 R12, R18, 0x2, RZ ;  /* 0x00000002120c7824 */ /* 0x000fe200078e00ff */
[----:B------:R-:W-:Y:S01]  /*2440*/  LOP3.LUT R3, R0, 0x7, RZ, 0xc0, !PT ;  /* 0x0000000700037812 */ /* 0x000fe200078ec0ff */
[----:B------:R-:W-:Y:S01]  /*2450*/  UISETP.GT.U32.AND UP0, UPT, UR39, 0x14, UPT ;  /* 0x000000142700788c */ /* 0x000fe2000bf04070 */
[----:B------:R-:W-:Y:S01]  /*2460*/  SHF.R.U32.HI R6, RZ, 0x1, R4 ;  /* 0x00000001ff067819 */ /* 0x000fe20000011604 */
[----:B------:R-:W-:Y:S01]  /*2470*/  UIMAD.WIDE.U32 UR4, UR39, -0x79e79e79, URZ ;  /* 0x86186187270478a5 */ /* 0x000fe2000f8e003f */
[----:B------:R-:W-:Y:S01]  /*2480*/  LOP3.LUT R0, R5, 0x1, RZ, 0xc0, !PT ;  /* 0x0000000105007812 */ /* 0x000fe200078ec0ff */
[----:B------:R-:W-:Y:S01]  /*2490*/  ULDC UR7, c[0x0][0x284] ;  /* 0x0000a10000077ab9 */ /* 0x000fe20000000800 */
[----:B------:R-:W-:Y:S01]  /*24a0*/  IADD3 R5, RZ, -R6, -R3 ;  /* 0x80000006ff057210 */ /* 0x000fe20007ffe803 */
[----:B------:R-:W-:Y:S01]  /*24b0*/  UISETP.LT.U32.AND UP0, UPT, UR40, 0x15, UP0 ;  /* 0x000000152800788c */ /* 0x000fe20008701070 */
[----:B------:R-:W-:Y:S01]  /*24c0*/  SHF.R.S32.HI R14, RZ, 0x1f, R104 ;  /* 0x0000001fff0e7819 */ /* 0x000fe20000011468 */
[C---:B------:R-:W-:Y:S01]  /*24d0*/  IMAD.SHL.U32 R4, R0.reuse, 0x40, RZ ;  /* 0x0000004000047824 */ /* 0x040fe200078e00ff */
[----:B------:R-:W-:Y:S01]  /*24e0*/  UIADD3 UR4, UR39, -UR5, URZ ;  /* 0x8000000527047290 */ /* 0x000fe2000fffe03f */
[----:B------:R-:W-:Y:S01]  /*24f0*/  IMAD R7, R0, -0x40, R5 ;  /* 0xffffffc000077824 */ /* 0x000fe200078e0205 */
[----:B------:R-:W-:Y:S01]  /*2500*/  LOP3.LUT R0, R18, 0x3, RZ, 0xc0, !PT ;  /* 0x0000000312007812 */ /* 0x000fe200078ec0ff */
[----:B------:R-:W-:Y:S01]  /*2510*/  UISETP.GE.U32.AND UP1, UPT, UR40, 0x15, UPT ;  /* 0x000000152800788c */ /* 0x000fe2000bf26070 */
[C---:B------:R-:W-:Y:S01]  /*2520*/  LOP3.LUT R12, R109.reuse, 0x6, R12, 0xf8, !PT ;  /* 0x000000066d0c7812 */ /* 0x040fe200078ef80c */
[----:B------:R-:W-:Y:S01]  /*2530*/  ULDC.64 UR8, c[0x0][0x5d0] ;  /* 0x0001740000087ab9 */ /* 0x000fe20000000a00 */
[----:B------:R-:W-:Y:S01]  /*2540*/  USEL UR6, URZ, 0x1, !UP0 ;  /* 0x000000013f067887 */ /* 0x000fe2000c000000 */
[----:B----4-:R-:W-:Y:S01]  /*2550*/  IMAD R8, R0, -0x2, R9 ;  /* 0xfffffffe00087824 */ /* 0x010fe200078e0209 */
[----:B------:R-:W-:Y:S01]  /*2560*/  ISETP.GE.AND P0, PT, R109, R9, PT ;  /* 0x000000096d00720c */ /* 0x000fe20003f06270 */
[----:B------:R-:W-:Y:S01]  /*2570*/  IMAD.SHL.U32 R0, R108, 0x100, RZ ;  /* 0x000001006c007824 */ /* 0x000fe200078e00ff */
[----:B------:R-:W-:Y:S01]  /*2580*/  ULEA.HI UR4, UR4, UR5, URZ, 0x1f ;  /* 0x0000000504047291 */ /* 0x000fe2000f8ff83f */
[----:B------:R-:W-:Y:S01]  /*2590*/  IMAD R5, R14, UR8, RZ ;  /* 0x000000080e057c24 */ /* 0x000fe2000f8e02ff */
[----:B------:R-:W-:Y:S01]  /*25a0*/  SHF.R.S32.HI R13, RZ, 0x1f, R12 ;  /* 0x0000001fff0d7819 */ /* 0x000fe2000001140c */
[----:B------:R-:W-:Y:S01]  /*25b0*/  ULOP3.LUT UR38, UR38, UR6, URZ, 0x3c, !UPT ;  /* 0x0000000626267292 */ /* 0x000fe2000f8e3c3f */
[----:B------:R-:W-:Y:S01]  /*25c0*/  ISETP.GE.OR P0, PT, R0, UR7, P0 ;  /* 0x0000000700007c0c */ /* 0x000fe20008706670 */
[----:B------:R-:W-:Y:S01]  /*25d0*/  USHF.R.U32.HI UR4, URZ, 0x4, UR4 ;  /* 0x000000043f047899 */ /* 0x000fe20008011604 */
[----:B------:R-:W-:Y:S01]  /*25e0*/  IMAD.WIDE R20, R108, 0x100, RZ ;  /* 0x000001006c147825 */ /* 0x000fe200078e02ff */
[----:B------:R-:W-:-:S02]  /*25f0*/  LOP3.LUT R3, R4, 0x40, R3, 0xe2, !PT ;  /* 0x0000004004037812 */ /* 0x000fc400078ee203 */
[----:B------:R-:W-:Y:S01]  /*2600*/  @UP1 ULOP3.LUT UR38, UR38, 0x1, UR4, 0x78, !UPT ;  /* 0x0000000126261892 */ /* 0x000fe2000f8e7804 */
[C---:B------:R-:W-:Y:S01]  /*2610*/  IMAD R9, R104.reuse, UR9, R5 ;  /* 0x0000000968097c24 */ /* 0x040fe2000f8e0205 */
[----:B------:R-:W-:Y:S01]  /*2620*/  UIMAD UR39, UR4, -0x15, UR39 ;  /* 0xffffffeb042778a4 */ /* 0x000fe2000f8e0227 */
[----:B------:R-:W-:Y:S01]  /*2630*/  IMAD.WIDE.U32 R4, R104, UR8, R12 ;  /* 0x0000000868047c25 */ /* 0x000fe2000f8e000c */
[----:B------:R-:W-:Y:S02]  /*2640*/  IADD3 R114, -R0, UR7, R7 ;  /* 0x0000000700727c10 */ /* 0x000fe4000fffe107 */
[----:B------:R-:W-:Y:S01]  /*2650*/  LOP3.LUT R123, R20, R3, R6, 0xfe, !PT ;  /* 0x00000003147b7212 */ /* 0x000fe200078efe06 */
[----:B------:R-:W-:Y:S02]  /*2660*/  IMAD.IADD R5, R5, 0x1, R9 ;  /* 0x0000000105057824 */ /* 0x000fe400078e0209 */
[----:B------:R-:W-:Y:S02]  /*2670*/  IMAD.IADD R3, R8, 0x1, -R109 ;  /* 0x0000000108037824 */ /* 0x000fe400078e0a6d */
[----:B------:R-:W-:Y:S01]  /*2680*/  IMAD.MOV.U32 R0, RZ, RZ, -0x1 ;  /* 0xffffffffff007424 */ /* 0x000fe200078e00ff */
[----:B------:R-:W-:Y:S06]  /*2690*/  @P0 BRA `(.L_x_35) ;  /* 0x0000003c00f80947 */ /* 0x000fec0003800000 */
[----:B------:R-:W0:Y:S01]  /*26a0*/  LDC.64 R10, c[0x0][0x5c8] ;  /* 0x00017200ff0a7b82 */ /* 0x000e220000000a00 */
[----:B------:R-:W-:Y:S01]  /*26b0*/  ULDC.64 UR4, c[0x0][0x5c0] ;  /* 0x0001700000047ab9 */ /* 0x000fe20000000a00 */
[----:B------:R-:W-:Y:S01]  /*26c0*/  BSSY B0, `(.L_x_35) ;  /* 0x00003fb000007945 */ /* 0x000fe20003800000 */
[-C--:B0-----:R-:W-:Y:S01]  /*26d0*/  IMAD R6, R21, R10.reuse, RZ ;  /* 0x0000000a15067224 */ /* 0x081fe200078e02ff */
[----:B------:R-:W-:Y:S01]  /*26e0*/  SHF.L.U64.HI R15, R10, 0x3, R11 ;  /* 0x000000030a0f7819 */ /* 0x000fe2000001020b */
[----:B------:R-:W-:-:S04]  /*26f0*/  IMAD.WIDE.U32 R4, R123, R10, R4 ;  /* 0x0000000a7b047225 */ /* 0x000fc800078e0004 */
[----:B------:R-:W-:Y:S01]  /*2700*/  IMAD R7, R123, R11, R6 ;  /* 0x0000000b7b077224 */ /* 0x000fe200078e0206 */
[----:B------:R-:W-:Y:S01]  /*2710*/  IADD3 R4, P0, R4, UR4, RZ ;  /* 0x0000000404047c10 */ /* 0x000fe2000ff1e0ff */
[----:B------:R-:W-:Y:S02]  /*2720*/  IMAD.SHL.U32 R9, R10, 0x8, RZ ;  /* 0x000000080a097824 */ /* 0x000fe400078e00ff */
[----:B------:R-:W-:Y:S02]  /*2730*/  IMAD.IADD R7, R5, 0x1, R7 ;  /* 0x0000000105077824 */ /* 0x000fe400078e0207 */
[----:B------:R-:W-:Y:S01]  /*2740*/  IMAD R109, R11, 0x78, RZ ;  /* 0x000000780b6d7824 */ /* 0x000fe200078e02ff */
[----:B------:R-:W-:Y:S02]  /*2750*/  IADD3 R6, P1, R9, R4, RZ ;  /* 0x0000000409067210 */ /* 0x000fe40007f3e0ff */
[----:B------:R-:W-:Y:S02]  /*2760*/  IADD3.X R5, R7, UR5, RZ, P0, !PT ;  /* 0x0000000507057c10 */ /* 0x000fe400087fe4ff */
[----:B-----5:R-:W-:-:S03]  /*2770*/  ISETP.NE.AND P0, PT, R106, RZ, PT ;  /* 0x000000ff6a00720c */ /* 0x020fc60003f05270 */
[----:B------:R-:W-:Y:S02]  /*2780*/  IMAD.X R7, R15, 0x1, R5, P1 ;  /* 0x000000010f077824 */ /* 0x000fe400008e0605 */
[----:B------:R-:W-:-:S04]  /*2790*/  IMAD.WIDE.U32 R10, R10, 0x78, R6 ;  /* 0x000000780a0a7825 */ /* 0x000fc800078e0006 */
[----:B------:R-:W-:Y:S01]  /*27a0*/  IMAD.IADD R11, R11, 0x1, R109 ;  /* 0x000000010b0b7824 */ /* 0x000fe200078e026d */
[----:B------:R-:W-:-:S05]  /*27b0*/  IADD3 R8, P1, R9, R10, RZ ;  /* 0x0000000a09087210 */ /* 0x000fca0007f3e0ff */
[----:B------:R-:W-:Y:S01]  /*27c0*/  IMAD.X R9, R15, 0x1, R11, P1 ;  /* 0x000000010f097824 */ /* 0x000fe200008e060b */
[----:B------:R-:W-:Y:S07]  /*27d0*/  @!P0 BRA `(.L_x_36) ;  /* 0x0000002c00d48947 */ /* 0x000fee0003800000 */
[----:B------:R-:W0:Y:S01]  /*27e0*/  LDC.64 R118, c[0x0][0x5b0] ;  /* 0x00016c00ff767b82 */ /* 0x000e220000000a00 */
[----:B------:R-:W-:Y:S01]  /*27f0*/  ULDC.64 UR4, c[0x0][0x5b8] ;  /* 0x00016e0000047ab9 */ /* 0x000fe20000000a00 */
[----:B------:R-:W-:Y:S01]  /*2800*/  ISETP.GE.AND P3, PT, R114, 0x1, PT ;  /* 0x000000017200780c */ /* 0x000fe20003f66270 */
[----:B------:R-:W-:Y:S01]  /*2810*/  IMAD R15, R14, UR4, RZ ;  /* 0x000000040e0f7c24 */ /* 0x000fe2000f8e02ff */
[----:B------:R-:W-:Y:S01]  /*2820*/  BSSY B1, `(.L_x_37) ;  /* 0x000000e000017945 */ /* 0x000fe20003800000 */
[C---:B------:R-:W-:Y:S01]  /*2830*/  IMAD.WIDE.U32 R112, R104.reuse, UR4, R12 ;  /* 0x0000000468707c25 */ /* 0x040fe2000f8e000c */
[----:B------:R-:W-:Y:S02]  /*2840*/  ISETP.LT.OR P1, PT, R3, 0x1, !P3 ;  /* 0x000000010300780c */ /* 0x000fe40005f21670 */
[----:B------:R-:W1:Y:S01]  /*2850*/  LDC.64 R120, c[0x0][0x5a8] ;  /* 0x00016a00ff787b82 */ /* 0x000e620000000a00 */
[----:B------:R-:W-:Y:S02]  /*2860*/  IMAD R15, R104, UR5, R15 ;  /* 0x00000005680f7c24 */ /* 0x000fe4000f8e020f */
[----:B------:R-:W-:-:S02]  /*2870*/  IMAD.MOV.U32 R108, RZ, RZ, R112 ;  /* 0x000000ffff6c7224 */ /* 0x000fc400078e0070 */
[----:B------:R-:W-:Y:S02]  /*2880*/  IMAD.IADD R109, R113, 0x1, R15 ;  /* 0x00000001716d7824 */ /* 0x000fe400078e020f */
[-C--:B0-----:R-:W-:Y:S02]  /*2890*/  IMAD R14, R21, R118.reuse, RZ ;  /* 0x00000076150e7224 */ /* 0x081fe400078e02ff */
[----:B------:R-:W-:-:S04]  /*28a0*/  IMAD.WIDE.U32 R12, R123, R118, R108 ;  /* 0x000000767b0c7225 */ /* 0x000fc800078e006c */
[----:B------:R-:W-:Y:S01]  /*28b0*/  IMAD R117, R123, R119, R14 ;  /* 0x000000777b757224 */ /* 0x000fe200078e020e */
[----:B-1----:R-:W-:-:S04]  /*28c0*/  IADD3 R12, P0, R12, R120, RZ ;  /* 0x000000780c0c7210 */ /* 0x002fc80007f1e0ff */
[----:B------:R-:W-:Y:S01]  /*28d0*/  IADD3.X R13, R121, R13, R117, P0, !PT ;  /* 0x0000000d790d7210 */ /* 0x000fe200007fe475 */
[----:B------:R-:W-:Y:S08]  /*28e0*/  @P1 BRA `(.L_x_38) ;  /* 0x0000000000041947 */ /* 0x000ff00003800000 */
[----:B--2---:R0:W5:Y:S02]  /*28f0*/  LDG.E.U8 R107, desc[UR36][R12.64] ;  /* 0x000000240c6b7981 */ /* 0x004164000c1e1100 */
.L_x_38:
[----:B------:R-:W-:Y:S05]  /*2900*/  BSYNC B1 ;  /* 0x0000000000017941 */ /* 0x000fea0003800000 */
.L_x_37:
[----:B-----5:R-:W-:Y:S01]  /*2910*/  LOP3.LUT R14, R107, 0xffff, RZ, 0xc0, !PT ;  /* 0x0000ffff6b0e7812 */ /* 0x020fe200078ec0ff */
[----:B------:R-:W-:Y:S01]  /*2920*/  IMAD.SHL.U32 R110, R118, 0x8, RZ ;  /* 0x00000008766e7824 */ /* 0x000fe200078e00ff */
[----:B------:R-:W-:Y:S01]  /*2930*/  ISETP.LT.OR P4, PT, R3, 0x2, !P3 ;  /* 0x000000020300780c */ /* 0x000fe20005f81670 */
[----:B------:R-:W-:Y:S01]  /*2940*/  BSSY B1, `(.L_x_39) ;  /* 0x000000b000017945 */ /* 0x000fe20003800000 */
[----:B------:R-:W-:Y:S02]  /*2950*/  PRMT R15, R14, 0x8880, RZ ;  /* 0x000088800e0f7816 */ /* 0x000fe400000000ff */
[----:B------:R-:W-:-:S03]  /*2960*/  SHF.L.U64.HI R111, R118, 0x3, R119 ;  /* 0x00000003766f7819 */ /* 0x000fc60000010277 */
[----:B------:R-:W-:Y:S02]  /*2970*/  IMAD R104, R15, R106, RZ ;  /* 0x0000006a0f687224 */ /* 0x000fe400078e02ff */
[----:B------:R-:W-:-:S04]  /*2980*/  IMAD.WIDE.U32 R14, R123, R118, R110 ;  /* 0x000000767b0e7225 */ /* 0x000fc800078e006e */
[----:B------:R-:W-:-:S05]  /*2990*/  @!P1 IMAD R115, R96, R105, R104 ;  /* 0x0000006960739224 */ /* 0x000fca00078e0268 */
[----:B------:R1:W-:Y:S01]  /*29a0*/  @!P1 STG.E.U8 desc[UR36][R4.64], R115 ;  /* 0x0000007304009986 */ /* 0x0003e2000c101124 */
[----:B------:R-:W-:Y:S05]  /*29b0*/  @P4 BRA `(.L_x_40) ;  /* 0x00000000000c4947 */ /* 0x000fea0003800000 */
[----:B--2---:R-:W1:Y:S02]  /*29c0*/  LDG.E.U8 R107, desc[UR36][R12.64+0x1] ;  /* 0x000001240c6b7981 */ /* 0x004e64000c1e1100 */
[----:B-1----:R-:W-:-:S05]  /*29d0*/  PRMT R115, R107, 0x8880, RZ ;  /* 0x000088806b737816 */ /* 0x002fca00000000ff */
[----:B------:R-:W-:-:S07]  /*29e0*/  IMAD R104, R115, R106, RZ ;  /* 0x0000006a73687224 */ /* 0x000fce00078e02ff */
.L_x_40:
[----:B------:R-:W-:Y:S05]  /*29f0*/  BSYNC B1 ;  /* 0x0000000000017941 */ /* 0x000fea0003800000 */
.L_x_39:
[----:B------:R-:W-:Y:S01]  /*2a00*/  @!P4 IMAD R97, R97, R105, R104 ;  /* 0x000000696161c224 */ /* 0x000fe200078e0268 */
[----:B------:R-:W-:Y:S01]  /*2a10*/  ISETP.GE.AND P0, PT, R114, 0x9, PT ;  /* 0x000000097200780c */ /* 0x000fe20003f06270 */
[----:B------:R-:W-:Y:S01]  /*2a20*/  IMAD.IADD R15, R117, 0x1, R15 ;  /* 0x00000001750f7824 */ /* 0x000fe200078e020f */
[----:B------:R-:W-:Y:S01]  /*2a30*/  IADD3 R14, P1, P2, R112, R120, R14 ;  /* 0x00000078700e7210 */ /* 0x000fe20007a3e00e */
[----:B------:R-:W-:Y:S01]  /*2a40*/  BSSY B1, `(.L_x_41) ;  /* 0x000000b000017945 */ /* 0x000fe20003800000 */
[----:B------:R3:W-:Y:S01]  /*2a50*/  @!P4 STG.E.U8 desc[UR36][R4.64+0x1], R97 ;  /* 0x000001610400c986 */ /* 0x0007e2000c101124 */
[----:B------:R-:W-:Y:S02]  /*2a60*/  ISETP.LT.OR P4, PT, R3, 0x1, !P0 ;  /* 0x000000010300780c */ /* 0x000fe40004781670 */
[----:B------:R-:W-:Y:S02]  /*2a70*/  IADD3.X R15, R109, R121, R15, P1, P2 ;  /* 0x000000796d0f7210 */ /* 0x000fe40000fe440f */
[----:B------:R-:W-:-:S02]  /*2a80*/  IADD3 R123, P5, R123, 0x80, RZ ;  /* 0x000000807b7b7810 */ /* 0x000fc40007fbe0ff */
[C---:B------:R-:W-:Y:S02]  /*2a90*/  ISETP.LT.OR P1, PT, R3.reuse, 0x2, !P0 ;  /* 0x000000020300780c */ /* 0x040fe40004721670 */
[----:B------:R-:W-:-:S05]  /*2aa0*/  ISETP.LT.OR P2, PT, R3, 0x9, !P3 ;  /* 0x000000090300780c */ /* 0x000fca0005f41670 */
[----:B---3--:R-:W-:Y:S08]  /*2ab0*/  @P4 BRA `(.L_x_42) ;  /* 0x00000000000c4947 */ /* 0x008ff00003800000 */
[----:B--2---:R-:W2:Y:S02]  /*2ac0*/  LDG.E.U8 R107, desc[UR36][R14.64] ;  /* 0x000000240e6b7981 */ /* 0x004ea4000c1e1100 */
[----:B--2---:R-:W-:-:S05]  /*2ad0*/  PRMT R97, R107, 0x8880, RZ ;  /* 0x000088806b617816 */ /* 0x004fca00000000ff */
[----:B------:R-:W-:-:S07]  /*2ae0*/  IMAD R104, R97, R106, RZ ;  /* 0x0000006a61687224 */ /* 0x000fce00078e02ff */
.L_x_42:
[----:B------:R-:W-:Y:S05]  /*2af0*/  BSYNC B1 ;  /* 0x0000000000017941 */ /* 0x000fea0003800000 */
.L_x_41:
[----:B------:R-:W-:Y:S01]  /*2b00*/  @!P4 IMAD R97, R98, R105, R104 ;  /* 0x000000696261c224 */ /* 0x000fe200078e0268 */
[----:B------:R-:W-:Y:S04]  /*2b10*/  BSSY B1, `(.L_x_43) ;  /* 0x0000006000017945 */ /* 0x000fe80003800000 */
[----:B------:R3:W-:Y:S01]  /*2b20*/  @!P4 STG.E.U8 desc[UR36][R6.64], R97 ;  /* 0x000000610600c986 */ /* 0x0007e2000c101124 */
[----:B------:R-:W-:Y:S05]  /*2b30*/  @P1 BRA `(.L_x_44) ;  /* 0x00000000000c1947 */ /* 0x000fea0003800000 */
[----:B--2---:R-:W3:Y:S02]  /*2b40*/  LDG.E.U8 R107, desc[UR36][R14.64+0x1] ;  /* 0x000001240e6b7981 */ /* 0x004ee4000c1e1100 */
[----:B---3--:R-:W-:-:S05]  /*2b50*/  PRMT R97, R107, 0x8880, RZ ;  /* 0x000088806b617816 */ /* 0x008fca00000000ff */
[----:B------:R-:W-:-:S07]  /*2b60*/  IMAD R104, R97, R106, RZ ;  /* 0x0000006a61687224 */ /* 0x000fce00078e02ff */
.L_x_44:
[----:B------:R-:W-:Y:S05]  /*2b70*/  BSYNC B1 ;  /* 0x0000000000017941 */ /* 0x000fea0003800000 */
.L_x_43:
[----:B------:R-:W-:Y:S01]  /*2b80*/  @!P1 IMAD R99, R99, R105, R104 ;  /* 0x0000006963639224 */ /* 0x000fe200078e0268 */
[----:B------:R-:W-:Y:S04]  /*2b90*/  BSSY B1, `(.L_x_45) ;  /* 0x0000006000017945 */ /* 0x000fe80003800000 */
[----:B------:R4:W-:Y:S01]  /*2ba0*/  @!P1 STG.E.U8 desc[UR36][R6.64+0x1], R99 ;  /* 0x0000016306009986 */ /* 0x0009e2000c101124 */
[----:B------:R-:W-:Y:S05]  /*2bb0*/  @P2 BRA `(.L_x_46) ;  /* 0x00000000000c2947 */ /* 0x000fea0003800000 */
[----:B--2---:R-:W3:Y:S02]  /*2bc0*/  LDG.E.U8 R107, desc[UR36][R12.64+0x8] ;  /* 0x000008240c6b7981 */ /* 0x004ee4000c1e1100 */
[----:B---3--:R-:W-:-:S05]  /*2bd0*/  PRMT R97, R107, 0x8880, RZ ;  /* 0x000088806b617816 */ /* 0x008fca00000000ff */
[----:B------:R-:W-:-:S07]  /*2be0*/  IMAD R104, R97, R106, RZ ;  /* 0x0000006a61687224 */ /* 0x000fce00078e02ff */
.L_x_46:
[----:B------:R-:W-:Y:S05]  /*2bf0*/  BSYNC B1 ;  /* 0x0000000000017941 */ /* 0x000fea0003800000 */
.L_x_45:
[----:B------:R-:W-:Y:S01]  /*2c00*/  ISETP.LT.OR P1, PT, R3, 0xa, !P3 ;  /* 0x0000000a0300780c */ /* 0x000fe20005f21670 */
[----:B----4-:R-:W-:Y:S01]  /*2c10*/  @!P2 IMAD R99, R100, R105, R104 ;  /* 0x000000696463a224 */ /* 0x010fe200078e0268 */
[----:B------:R-:W-:Y:S01]  /*2c20*/  BSSY B1, `(.L_x_47) ;  /* 0x000000b000017945 */ /* 0x000fe20003800000 */
[----:B---3--:R-:W-:-:S03]  /*2c30*/  IMAD.WIDE.U32 R96, R123, R118, R108 ;  /* 0x000000767b607225 */ /* 0x008fc600078e006c */
[----:B------:R3:W-:Y:S01]  /*2c40*/  @!P2 STG.E.U8 desc[UR36][R4.64+0x8], R99 ;  /* 0x000008630400a986 */ /* 0x0007e2000c101124 */
[----:B------:R-:W-:Y:S01]  /*2c50*/  IMAD.X R21, RZ, RZ, R21, P5 ;  /* 0x000000ffff157224 */ /* 0x000fe200028e0615 */
[C---:B------:R-:W-:Y:S02]  /*2c60*/  ISETP.LT.OR P5, PT, R3.reuse, 0x9, !P0 ;  /* 0x000000090300780c */ /* 0x040fe400047a1670 */
[----:B------:R-:W-:Y:S02]  /*2c70*/  ISETP.LT.OR P2, PT, R3, 0xa, !P0 ;  /* 0x0000000a0300780c */ /* 0x000fe40004741670 */
[----:B------:R-:W-:Y:S01]  /*2c80*/  IADD3 R20, P4, R96, R120, RZ ;  /* 0x0000007860147210 */ /* 0x000fe20007f9e0ff */
[----:B------:R-:W-:-:S12]  /*2c90*/  @P1 BRA `(.L_x_48) ;  /* 0x00000000000c1947 */ /* 0x000fd80003800000 */
[----:B--2---:R-:W3:Y:S02]  /*2ca0*/  LDG.E.U8 R107, desc[UR36][R12.64+0x9] ;  /* 0x000009240c6b7981 */ /* 0x004ee4000c1e1100 */
[----:B---3--:R-:W-:-:S05]  /*2cb0*/  PRMT R99, R107, 0x8880, RZ ;  /* 0x000088806b637816 */ /* 0x008fca00000000ff */
[----:B------:R-:W-:-:S07]  /*2cc0*/  IMAD R104, R99, R106, RZ ;  /* 0x0000006a63687224 */ /* 0x000fce00078e02ff */
.L_x_48:
[----:B------:R-:W-:Y:S05]  /*2cd0*/  BSYNC B1 ;  /* 0x0000000000017941 */ /* 0x000fea0003800000 */
.L_x_47:
[----:B------:R-:W-:Y:S01]  /*2ce0*/  @!P1 IMAD R101, R101, R105, R104 ;  /* 0x0000006965659224 */ /* 0x000fe200078e0268 */
[----:B------:R-:W-:Y:S01]  /*2cf0*/  BSSY B1, `(.L_x_49) ;  /* 0x0000007000017945 */ /* 0x000fe20003800000 */
[----:B------:R-:W-:-:S03]  /*2d00*/  IMAD R98, R21, R118, RZ ;  /* 0x0000007615627224 */ /* 0x000fc600078e02ff */
[----:B------:R4:W-:Y:S01]  /*2d10*/  @!P1 STG.E.U8 desc[UR36][R4.64+0x9], R101 ;  /* 0x0000096504009986 */ /* 0x0009e2000c101124 */
[----:B------:R-:W-:Y:S05]  /*2d20*/  @P5 BRA `(.L_x_50) ;  /* 0x00000000000c5947 */ /* 0x000fea0003800000 */
[----:B--2---:R-:W3:Y:S02]  /*2d30*/  LDG.E.U8 R107, desc[UR36][R14.64+0x8] ;  /* 0x000008240e6b7981 */ /* 0x004ee4000c1e1100 */
[----:B---3--:R-:W-:-:S05]  /*2d40*/  PRMT R99, R107, 0x8880, RZ ;  /* 0x000088806b637816 */ /* 0x008fca00000000ff */
[----:B------:R-:W-:-:S07]  /*2d50*/  IMAD R104, R99, R106, RZ ;  /* 0x0000006a63687224 */ /* 0x000fce00078e02ff */
.L_x_50:
[----:B------:R-:W-:Y:S05]  /*2d60*/  BSYNC B1 ;  /* 0x0000000000017941 */ /* 0x000fea0003800000 */
.L_x_49:
[----:B---3--:R-:W-:Y:S01]  /*2d70*/  @!P5 IMAD R99, R102, R105, R104 ;  /* 0x000000696663d224 */ /* 0x008fe200078e0268 */
[----:B------:R-:W-:Y:S01]  /*2d80*/  BSSY B1, `(.L_x_51) ;  /* 0x0000007000017945 */ /* 0x000fe20003800000 */
[----:B----4-:R-:W-:-:S03]  /*2d90*/  IMAD R101, R123, R119, R98 ;  /* 0x000000777b657224 */ /* 0x010fc600078e0262 */
[----:B------:R3:W-:Y:S01]  /*2da0*/  @!P5 STG.E.U8 desc[UR36][R6.64+0x8], R99 ;  /* 0x000008630600d986 */ /* 0x0007e2000c101124 */
[----:B------:R-:W-:Y:S05]  /*2db0*/  @P2 BRA `(.L_x_52) ;  /* 0x00000000000c2947 */ /* 0x000fea0003800000 */
[----:B--2---:R-:W3:Y:S02]  /*2dc0*/  LDG.E.U8 R107, desc[UR36][R14.64+0x9] ;  /* 0x000009240e6b7981 */ /* 0x004ee4000c1e1100 */
[----:B---3--:R-:W-:-:S05]  /*2dd0*/  PRMT R99, R107, 0x8880, RZ ;  /* 0x000088806b637816 */ /* 0x008fca00000000ff */
[----:B------:R-:W-:-:S07]  /*2de0*/  IMAD R104, R99, R106, RZ ;  /* 0x0000006a63687224 */ /* 0x000fce00078e02ff */
.L_x_52:
[----:B------:R-:W-:Y:S05]  /*2df0*/  BSYNC B1 ;  /* 0x0000000000017941 */ /* 0x000fea0003800000 */
.L_x_51:
[----:B------:R-:W-:Y:S01]  /*2e00*/  ISETP.GE.AND P1, PT, R114, 0x81, PT ;  /* 0x000000817200780c */ /* 0x000fe20003f26270 */
[----:B------:R-:W-:Y:S01]  /*2e10*/  @!P2 IMAD R103, R103, R105, R104 ;  /* 0x000000696767a224 */ /* 0x000fe200078e0268 */
[----:B------:R-:W-:Y:S01]  /*2e20*/  IADD3.X R21, R121, R97, R101, P4, !PT ;  /* 0x0000006179157210 */ /* 0x000fe200027fe465 */
[----:B------:R-:W-:Y:S01]  /*2e30*/  IMAD.WIDE.U32 R110, R123, R118, R110 ;  /* 0x000000767b6e7225 */ /* 0x000fe200078e006e */
[----:B------:R-:W-:Y:S01]  /*2e40*/  ISETP.LT.OR P4, PT, R3, 0x1, !P1 ;  /* 0x000000010300780c */ /* 0x000fe20004f81670 */
[----:B------:R-:W-:Y:S01]  /*2e50*/  BSSY B1, `(.L_x_53) ;  /* 0x0000008000017945 */ /* 0x000fe20003800000 */
[----:B------:R4:W-:Y:S01]  /*2e60*/  @!P2 STG.E.U8 desc[UR36][R6.64+0x9], R103 ;  /* 0x000009670600a986 */ /* 0x0009e2000c101124 */
[----:B------:R-:W-:Y:S01]  /*2e70*/  IADD3 R96, P2, P5, R112, R120, R110 ;  /* 0x0000007870607210 */ /* 0x000fe20007d5e06e */
[----:B------:R-:W-:-:S09]  /*2e80*/  IMAD.IADD R110, R101, 0x1, R111 ;  /* 0x00000001656e7824 */ /* 0x000fd200078e026f */
[----:B------:R-:W-:Y:S05]  /*2e90*/  @P4 BRA `(.L_x_54) ;  /* 0x00000000000c4947 */ /* 0x000fea0003800000 */
[----:B--2---:R-:W3:Y:S02]  /*2ea0*/  LDG.E.U8 R107, desc[UR36][R20.64] ;  /* 0x00000024146b7981 */ /* 0x004ee4000c1e1100 */
[----:B---3--:R-:W-:-:S05]  /*2eb0*/  PRMT R99, R107, 0x8880, RZ ;  /* 0x000088806b637816 */ /* 0x008fca00000000ff */
[----:B------:R-:W-:-:S07]  /*2ec0*/  IMAD R104, R99, R106, RZ ;  /* 0x0000006a63687224 */ /* 0x000fce00078e02ff */
.L_x_54:
[----:B------:R-:W-:Y:S05]  /*2ed0*/  BSYNC B1 ;  /* 0x0000000000017941 */ /* 0x000fea0003800000 */
.L_x_53:
[----:B---3--:R-:W-:Y:S01]  /*2ee0*/  @!P4 IMAD R99, R88, R105, R104 ;  /* 0x000000695863c224 */ /* 0x008fe200078e0268 */
[----:B------:R-:W-:Y:S01]  /*2ef0*/  IADD3.X R97, R109, R121, R110, P2, P5 ;  /* 0x000000796d617210 */ /* 0x000fe200017ea46e */
[----:B------:R-:W-:Y:S01]  /*2f00*/  BSSY B1, `(.L_x_55) ;  /* 0x0000009000017945 */ /* 0x000fe20003800000 */
[----:B------:R-:W-:Y:S02]  /*2f10*/  ISETP.GE.AND P2, PT, R114, 0x89, PT ;  /* 0x000000897200780c */ /* 0x000fe40003f46270 */
[----:B------:R3:W-:Y:S01]  /*2f20*/  @!P4 STG.E.U8 desc[UR36][R10.64], R99 ;  /* 0x000000630a00c986 */ /* 0x0007e2000c101124 */
[C---:B------:R-:W-:Y:S02]  /*2f30*/  ISETP.LT.OR P4, PT, R3.reuse, 0x2, !P1 ;  /* 0x000000020300780c */ /* 0x040fe40004f81670 */
[----:B------:R-:W-:-:S11]  /*2f40*/  ISETP.LT.OR P5, PT, R3, 0x1, !P2 ;  /* 0x000000010300780c */ /* 0x000fd600057a1670 */
[----:B---3--:R-:W-:Y:S05]  /*2f50*/  @P4 BRA `(.L_x_56) ;  /* 0x00000000000c4947 */ /* 0x008fea0003800000 */
[----:B--2---:R-:W2:Y:S02]  /*2f60*/  LDG.E.U8 R107, desc[UR36][R20.64+0x1] ;  /* 0x00000124146b7981 */ /* 0x004ea4000c1e1100 */
[----:B--2---:R-:W-:-:S05]  /*2f70*/  PRMT R99, R107, 0x8880, RZ ;  /* 0x000088806b637816 */ /* 0x004fca00000000ff */
[----:B------:R-:W-:-:S07]  /*2f80*/  IMAD R104, R99, R106, RZ ;  /* 0x0000006a63687224 */ /* 0x000fce00078e02ff */
.L_x_56:
[----:B------:R-:W-:Y:S05]  /*2f90*/  BSYNC B1 ;  /* 0x0000000000017941 */ /* 0x000fea0003800000 */
.L_x_55:
[----:B------:R-:W-:Y:S01]  /*2fa0*/  @!P4 IMAD R89, R89, R105, R104 ;  /* 0x000000695959c224 */ /* 0x000fe200078e0268 */
[----:B------:R-:W-:Y:S04]  /*2fb0*/  BSSY B1, `(.L_x_57) ;  /* 0x0000006000017945 */ /* 0x000fe80003800000 */
[----:B------:R3:W-:Y:S01]  /*2fc0*/  @!P4 STG.E.U8 desc[UR36][R10.64+0x1], R89 ;  /* 0x000001590a00c986 */ /* 0x0007e2000c101124 */
[----:B------:R-:W-:Y:S05]  /*2fd0*/  @P5 BRA `(.L_x_58) ;  /* 0x00000000000c5947 */ /* 0x000fea0003800000 */
[----:B--2---:R-:W3:Y:S02]  /*2fe0*/  LDG.E.U8 R107, desc[UR36][R96.64] ;  /* 0x00000024606b7981 */ /* 0x004ee4000c1e1100 */
[----:B---3--:R-:W-:-:S05]  /*2ff0*/  PRMT R89, R107, 0x8880, RZ ;  /* 0x000088806b597816 */ /* 0x008fca00000000ff */
[----:B------:R-:W-:-:S07]  /*3000*/  IMAD R104, R89, R106, RZ ;  /* 0x0000006a59687224 */ /* 0x000fce00078e02ff */
.L_x_58:
[----:B------:R-:W-:Y:S05]  /*3010*/  BSYNC B1 ;  /* 0x0000000000017941 */ /* 0x000fea0003800000 */
.L_x_57:
[C---:B------:R-:W-:Y:S01]  /*3020*/  ISETP.LT.OR P4, PT, R3.reuse, 0x2, !P2 ;  /* 0x000000020300780c */ /* 0x040fe20005781670 */
[----:B---3--:R-:W-:Y:S01]  /*3030*/  @!P5 IMAD R89, R90, R105, R104 ;  /* 0x000000695a59d224 */ /* 0x008fe200078e0268 */
[----:B------:R-:W-:Y:S04]  /*3040*/  BSSY B1, `(.L_x_59) ;  /* 0x0000007000017945 */ /* 0x000fe80003800000 */
[----:B------:R3:W-:Y:S01]  /*3050*/  @!P5 STG.E.U8 desc[UR36][R8.64], R89 ;  /* 0x000000590800d986 */ /* 0x0007e2000c101124 */
[----:B------:R-:W-:-:S06]  /*3060*/  ISETP.LT.OR P5, PT, R3, 0x9, !P1 ;  /* 0x000000090300780c */ /* 0x000fcc0004fa1670 */
[----:B------:R-:W-:Y:S07]  /*3070*/  @P4 BRA `(.L_x_60) ;  /* 0x00000000000c4947 */ /* 0x000fee0003800000 */
[----:B--2---:R-:W3:Y:S02]  /*3080*/  LDG.E.U8 R107, desc[UR36][R96.64+0x1] ;  /* 0x00000124606b7981 */ /* 0x004ee4000c1e1100 */
[----:B---3--:R-:W-:-:S05]  /*3090*/  PRMT R89, R107, 0x8880, RZ ;  /* 0x000088806b597816 */ /* 0x008fca00000000ff */
[----:B------:R-:W-:-:S07]  /*30a0*/  IMAD R104, R89, R106, RZ ;  /* 0x0000006a59687224 */ /* 0x000fce00078e02ff */
.L_x_60:
[----:B------:R-:W-:Y:S05]  /*30b0*/  BSYNC B1 ;  /* 0x0000000000017941 */ /* 0x000fea0003800000 */
.L_x_59:
[----:B------:R-:W-:Y:S01]  /*30c0*/  @!P4 IMAD R91, R91, R105, R104 ;  /* 0x000000695b5bc224 */ /* 0x000fe200078e0268 */
[----:B------:R-:W-:Y:S04]  /*30d0*/  BSSY B1, `(.L_x_61) ;  /* 0x0000006000017945 */ /* 0x000fe80003800000 */
[----:B------:R0:W-:Y:S01]  /*30e0*/  @!P4 STG.E.U8 desc[UR36][R8.64+0x1], R91 ;  /* 0x0000015b0800c986 */ /* 0x0001e2000c101124 */
[----:B------:R-:W-:Y:S05]  /*30f0*/  @P5 BRA `(.L_x_62) ;  /* 0x00000000000c5947 */ /* 0x000fea0003800000 */
[----:B--2---:R-:W3:Y:S02]  /*3100*/  LDG.E.U8 R107, desc[UR36][R20.64+0x8] ;  /* 0x00000824146b7981 */ /* 0x004ee4000c1e1100 */
[----:B---3--:R-:W-:-:S05]  /*3110*/  PRMT R89, R107, 0x8880, RZ ;  /* 0x000088806b597816 */ /* 0x008fca00000000ff */
[----:B------:R-:W-:-:S07]  /*3120*/  IMAD R104, R89, R106, RZ ;  /* 0x0000006a59687224 */ /* 0x000fce00078e02ff */
.L_x_62:
[----:B------:R-:W-:Y:S05]  /*3130*/  BSYNC B1 ;  /* 0x0000000000017941 */ /* 0x000fea0003800000 */
.L_x_61:
        /* <DEDUP_REMOVED lines=9> */
.L_x_64:
[----:B------:R-:W-:Y:S05]  /*31d0*/  BSYNC B1 ;  /* 0x0000000000017941 */ /* 0x000fea0003800000 */
.L_x_63:
[----:B------:R-:W-:Y:S01]  /*31e0*/  @!P4 IMAD R93, R93, R105, R104 ;  /* 0x000000695d5dc224 */ /* 0x000fe200078e0268 */
[----:B------:R-:W-:Y:S04]  /*31f0*/  BSSY B1, `(.L_x_65) ;  /* 0x0000006000017945 */ /* 0x000fe80003800000 */
[----:B------:R0:W-:Y:S01]  /*3200*/  @!P4 STG.E.U8 desc[UR36][R10.64+0x9], R93 ;  /* 0x0000095d0a00c986 */ /* 0x0001e2000c101124 */
[----:B------:R-:W-:Y:S05]  /*3210*/  @P5 BRA `(.L_x_66) ;  /* 0x00000000000c5947 */ /* 0x000fea0003800000 */
[----:B--2---:R-:W3:Y:S02]  /*3220*/  LDG.E.U8 R107, desc[UR36][R96.64+0x8] ;  /* 0x00000824606b7981 */ /* 0x004ee4000c1e1100 */
[----:B---3--:R-:W-:-:S05]  /*3230*/  PRMT R89, R107, 0x8880, RZ ;  /* 0x000088806b597816 */ /* 0x008fca00000000ff */
[----:B------:R-:W-:-:S07]  /*3240*/  IMAD R104, R89, R106, RZ ;  /* 0x0000006a59687224 */ /* 0x000fce00078e02ff */
.L_x_66:
[----:B------:R-:W-:Y:S05]  /*3250*/  BSYNC B1 ;  /* 0x0000000000017941 */ /* 0x000fea0003800000 */
.L_x_65:
        /* <DEDUP_REMOVED lines=9> */
.L_x_68:
[----:B------:R-:W-:Y:S05]  /*32f0*/  BSYNC B1 ;  /* 0x0000000000017941 */ /* 0x000fea0003800000 */
.L_x_67:
[----:B------:R-:W-:Y:S01]  /*3300*/  @!P4 IMAD R95, R95, R105, R104 ;  /* 0x000000695f5fc224 */ /* 0x000fe200078e0268 */
[----:B------:R-:W-:Y:S04]  /*3310*/  BSSY B1, `(.L_x_69) ;  /* 0x0000006000017945 */ /* 0x000fe80003800000 */
[----:B------:R0:W-:Y:S01]  /*3320*/  @!P4 STG.E.U8 desc[UR36][R8.64+0x9], R95 ;  /* 0x0000095f0800c986 */ /* 0x0001e2000c101124 */
[----:B------:R-:W-:Y:S05]  /*3330*/  @P5 BRA `(.L_x_70) ;  /* 0x00000000000c5947 */ /* 0x000fea0003800000 */
[----:B--2---:R-:W3:Y:S02]  /*3340*/  LDG.E.U8 R107, desc[UR36][R12.64+0x10] ;  /* 0x000010240c6b7981 */ /* 0x004ee4000c1e1100 */
[----:B---3--:R-:W-:-:S05]  /*3350*/  PRMT R89, R107, 0x8880, RZ ;  /* 0x000088806b597816 */ /* 0x008fca00000000ff */
[----:B------:R-:W-:-:S07]  /*3360*/  IMAD R104, R89, R106, RZ ;  /* 0x0000006a59687224 */ /* 0x000fce00078e02ff */
.L_x_70:
[----:B------:R-:W-:Y:S05]  /*3370*/  BSYNC B1 ;  /* 0x0000000000017941 */ /* 0x000fea0003800000 */
.L_x_69:
        /* <DEDUP_REMOVED lines=9> */
.L_x_72:
[----:B------:R-:W-:Y:S05]  /*3410*/  BSYNC B1 ;  /* 0x0000000000017941 */ /* 0x000fea0003800000 */
.L_x_71:
[----:B------:R-:W-:Y:S01]  /*3420*/  @!P4 IMAD R81, R81, R105, R104 ;  /* 0x000000695151c224 */ /* 0x000fe200078e0268 */
[----:B------:R-:W-:Y:S04]  /*3430*/  BSSY B1, `(.L_x_73) ;  /* 0x0000006000017945 */ /* 0x000fe80003800000 */
[----:B------:R0:W-:Y:S01]  /*3440*/  @!P4 STG.E.U8 desc[UR36][R4.64+0x11], R81 ;  /* 0x000011510400c986 */ /* 0x0001e2000c101124 */
[----:B------:R-:W-:Y:S05]  /*3450*/  @P5 BRA `(.L_x_74) ;  /* 0x00000000000c5947 */ /* 0x000fea0003800000 */
[----:B--2---:R-:W0:Y:S02]  /*3460*/  LDG.E.U8 R107, desc[UR36][R14.64+0x10] ;  /* 0x000010240e6b7981 */ /* 0x004e24000c1e1100 */
[----:B0-----:R-:W-:-:S05]  /*3470*/  PRMT R81, R107, 0x8880, RZ ;  /* 0x000088806b517816 */ /* 0x001fca00000000ff */
[----:B------:R-:W-:-:S07]  /*3480*/  IMAD R104, R81, R106, RZ ;  /* 0x0000006a51687224 */ /* 0x000fce00078e02ff */
.L_x_74:
[----:B------:R-:W-:Y:S05]  /*3490*/  BSYNC B1 ;  /* 0x0000000000017941 */ /* 0x000fea0003800000 */
.L_x_73:
[C---:B------:R-:W-:Y:S01]  /*34a0*/  ISETP.LT.OR P4, PT, R3.reuse, 0x12, !P0 ;  /* 0x000000120300780c */ /* 0x040fe20004781670 */
[----:B0-----:R-:W-:Y:S01]  /*34b0*/  @!P5 IMAD R81, R82, R105, R104 ;  /* 0x000000695251d224 */ /* 0x001fe200078e0268 */
[----:B------:R-:W-:Y:S04]  /*34c0*/  BSSY B1, `(.L_x_75) ;  /* 0x0000007000017945 */ /* 0x000fe80003800000 */
[----:B------:R0:W-:Y:S01]  /*34d0*/  @!P5 STG.E.U8 desc[UR36][R6.64+0x10], R81 ;  /* 0x000010510600d986 */ /* 0x0001e2000c101124 */
[----:B------:R-:W-:-:S06]  /*34e0*/  ISETP.LT.OR P5, PT, R3, 0x19, !P3 ;  /* 0x000000190300780c */ /* 0x000fcc0005fa1670 */
[----:B------:R-:W-:Y:S07]  /*34f0*/  @P4 BRA `(.L_x_76) ;  /* 0x00000000000c4947 */ /* 0x000fee0003800000 */
[----:B--2---:R-:W0:Y:S02]  /*3500*/  LDG.E.U8 R107, desc[UR36][R14.64+0x11] ;  /* 0x000011240e6b7981 */ /* 0x004e24000c1e1100 */
[----:B0-----:R-:W-:-:S05]  /*3510*/  PRMT R81, R107, 0x8880, RZ ;  /* 0x000088806b517816 */ /* 0x001fca00000000ff */
[----:B------:R-:W-:-:S07]  /*3520*/  IMAD R104, R81, R106, RZ ;  /* 0x0000006a51687224 */ /* 0x000fce00078e02ff */
.L_x_76:
[----:B------:R-:W-:Y:S05]  /*3530*/  BSYNC B1 ;  /* 0x0000000000017941 */ /* 0x000fea0003800000 */
.L_x_75:
[----:B------:R-:W-:Y:S01]  /*3540*/  @!P4 IMAD R83, R83, R105, R104 ;  /* 0x000000695353c224 */ /* 0x000fe200078e0268 */
[----:B------:R-:W-:Y:S04]  /*3550*/  BSSY B1, `(.L_x_77) ;  /* 0x0000006000017945 */ /* 0x000fe80003800000 */
[----:B------:R0:W-:Y:S01]  /*3560*/  @!P4 STG.E.U8 desc[UR36][R6.64+0x11], R83 ;  /* 0x000011530600c986 */ /* 0x0001e2000c101124 */
[----:B------:R-:W-:Y:S05]  /*3570*/  @P5 BRA `(.L_x_78) ;  /* 0x00000000000c5947 */ /* 0x000fea0003800000 */
[----:B--2---:R-:W0:Y:S02]  /*3580*/  LDG.E.U8 R107, desc[UR36][R12.64+0x18] ;  /* 0x000018240c6b7981 */ /* 0x004e24000c1e1100 */
[----:B0-----:R-:W-:-:S05]  /*3590*/  PRMT R81, R107, 0x8880, RZ ;  /* 0x000088806b517816 */ /* 0x001fca00000000ff */
[----:B------:R-:W-:-:S07]  /*35a0*/  IMAD R104, R81, R106, RZ ;  /* 0x0000006a51687224 */ /* 0x000fce00078e02ff */
.L_x_78:
[----:B------:R-:W-:Y:S05]  /*35b0*/  BSYNC B1 ;  /* 0x0000000000017941 */ /* 0x000fea0003800000 */
.L_x_77:
        /* <DEDUP_REMOVED lines=9> */
.L_x_80:
[----:B------:R-:W-:Y:S05]  /*3650*/  BSYNC B1 ;  /* 0x0000000000017941 */ /* 0x000fea0003800000 */
.L_x_79:
[----:B------:R-:W-:Y:S01]  /*3660*/  @!P4 IMAD R85, R85, R105, R104 ;  /* 0x000000695555c224 */ /* 0x000fe200078e0268 */
[----:B------:R-:W-:Y:S04]  /*3670*/  BSSY B1, `(.L_x_81) ;  /* 0x0000006000017945 */ /* 0x000fe80003800000 */
[----:B------:R0:W-:Y:S01]  /*3680*/  @!P4 STG.E.U8 desc[UR36][R4.64+0x19], R85 ;  /* 0x000019550400c986 */ /* 0x0001e2000c101124 */
[----:B------:R-:W-:Y:S05]  /*3690*/  @P5 BRA `(.L_x_82) ;  /* 0x00000000000c5947 */ /* 0x000fea0003800000 */
[----:B--2---:R-:W0:Y:S02]  /*36a0*/  LDG.E.U8 R107, desc[UR36][R14.64+0x18] ;  /* 0x000018240e6b7981 */ /* 0x004e24000c1e1100 */
[----:B0-----:R-:W-:-:S05]  /*36b0*/  PRMT R81, R107, 0x8880, RZ ;  /* 0x000088806b517816 */ /* 0x001fca00000000ff */
[----:B------:R-:W-:-:S07]  /*36c0*/  IMAD R104, R81, R106, RZ ;  /* 0x0000006a51687224 */ /* 0x000fce00078e02ff */
.L_x_82:
[----:B------:R-:W-:Y:S05]  /*36d0*/  BSYNC B1 ;  /* 0x0000000000017941 */ /* 0x000fea0003800000 */
.L_x_81:
        /* <DEDUP_REMOVED lines=9> */
.L_x_84:
[----:B------:R-:W-:Y:S05]  /*3770*/  BSYNC B1 ;  /* 0x0000000000017941 */ /* 0x000fea0003800000 */
.L_x_83:
[----:B------:R-:W-:Y:S01]  /*3780*/  @!P4 IMAD R87, R87, R105, R104 ;  /* 0x000000695757c224 */ /* 0x000fe200078e0268 */
[----:B------:R-:W-:Y:S04]  /*3790*/  BSSY B1, `(.L_x_85) ;  /* 0x0000006000017945 */ /* 0x000fe80003800000 */
[----:B------:R0:W-:Y:S01]  /*37a0*/  @!P4 STG.E.U8 desc[UR36][R6.64+0x19], R87 ;  /* 0x000019570600c986 */ /* 0x0001e2000c101124 */
[----:B------:R-:W-:Y:S05]  /*37b0*/  @P5 BRA `(.L_x_86) ;  /* 0x00000000000c5947 */ /* 0x000fea0003800000 */
[----:B--2---:R-:W0:Y:S02]  /*37c0*/  LDG.E.U8 R107, desc[UR36][R20.64+0x10] ;  /* 0x00001024146b7981 */ /* 0x004e24000c1e1100 */
[----:B0-----:R-:W-:-:S05]  /*37d0*/  PRMT R81, R107, 0x8880, RZ ;  /* 0x000088806b517816 */ /* 0x001fca00000000ff */
[----:B------:R-:W-:-:S07]  /*37e0*/  IMAD R104, R81, R106, RZ ;  /* 0x0000006a51687224 */ /* 0x000fce00078e02ff */
.L_x_86:
[----:B------:R-:W-:Y:S05]  /*37f0*/  BSYNC B1 ;  /* 0x0000000000017941 */ /* 0x000fea0003800000 */
.L_x_85:
        /* <DEDUP_REMOVED lines=9> */
.L_x_88:
[----:B------:R-:W-:Y:S05]  /*3890*/  BSYNC B1 ;  /* 0x0000000000017941 */ /* 0x000fea0003800000 */
.L_x_87:
[----:B------:R-:W-:Y:S01]  /*38a0*/  @!P4 IMAD R73, R73, R105, R104 ;  /* 0x000000694949c224 */ /* 0x000fe200078e0268 */
[----:B------:R-:W-:Y:S04]  /*38b0*/  BSSY B1, `(.L_x_89) ;  /* 0x0000006000017945 */ /* 0x000fe80003800000 */
[----:B------:R0:W-:Y:S01]  /*38c0*/  @!P4 STG.E.U8 desc[UR36][R10.64+0x11], R73 ;  /* 0x000011490a00c986 */ /* 0x0001e2000c101124 */
[----:B------:R-:W-:Y:S05]  /*38d0*/  @P5 BRA `(.L_x_90) ;  /* 0x00000000000c5947 */ /* 0x000fea0003800000 */
[----:B--2---:R-:W0:Y:S02]  /*38e0*/  LDG.E.U8 R107, desc[UR36][R96.64+0x10] ;  /* 0x00001024606b7981 */ /* 0x004e24000c1e1100 */
[----:B0-----:R-:W-:-:S05]  /*38f0*/  PRMT R73, R107, 0x8880, RZ ;  /* 0x000088806b497816 */ /* 0x001fca00000000ff */
[----:B------:R-:W-:-:S07]  /*3900*/  IMAD R104, R73, R106, RZ ;  /* 0x0000006a49687224 */ /* 0x000fce00078e02ff */
.L_x_90:
[----:B------:R-:W-:Y:S05]  /*3910*/  BSYNC B1 ;  /* 0x0000000000017941 */ /* 0x000fea0003800000 */
.L_x_89:
        /* <DEDUP_REMOVED lines=9> */
.L_x_92:
[----:B------:R-:W-:Y:S05]  /*39b0*/  BSYNC B1 ;  /* 0x0000000000017941 */ /* 0x000fea0003800000 */
.L_x_91:
[----:B------:R-:W-:Y:S01]  /*39c0*/  @!P4 IMAD R75, R75, R105, R104 ;  /* 0x000000694b4bc224 */ /* 0x000fe200078e0268 */
[----:B------:R-:W-:Y:S04]  /*39d0*/  BSSY B1, `(.L_x_93) ;  /* 0x0000006000017945 */ /* 0x000fe80003800000 */
[----:B------:R0:W-:Y:S01]  /*39e0*/  @!P4 STG.E.U8 desc[UR36][R8.64+0x11], R75 ;  /* 0x0000114b0800c986 */ /* 0x0001e2000c101124 */
[----:B------:R-:W-:Y:S05]  /*39f0*/  @P5 BRA `(.L_x_94) ;  /* 0x00000000000c5947 */ /* 0x000fea0003800000 */
[----:B--2---:R-:W0:Y:S02]  /*3a00*/  LDG.E.U8 R107, desc[UR36][R20.64+0x18] ;  /* 0x00001824146b7981 */ /* 0x004e24000c1e1100 */
[----:B0-----:R-:W-:-:S05]  /*3a10*/  PRMT R73, R107, 0x8880, RZ ;  /* 0x000088806b497816 */ /* 0x001fca00000000ff */
[----:B------:R-:W-:-:S07]  /*3a20*/  IMAD R104, R73, R106, RZ ;  /* 0x0000006a49687224 */ /* 0x000fce00078e02ff */
.L_x_94:
[----:B------:R-:W-:Y:S05]  /*3a30*/  BSYNC B1 ;  /* 0x0000000000017941 */ /* 0x000fea0003800000 */
.L_x_93:
        /* <DEDUP_REMOVED lines=9> */
.L_x_96:
[----:B------:R-:W-:Y:S05]  /*3ad0*/  BSYNC B1 ;  /* 0x0000000000017941 */ /* 0x000fea0003800000 */
.L_x_95:
[----:B------:R-:W-:Y:S01]  /*3ae0*/  @!P4 IMAD R77, R77, R105, R104 ;  /* 0x000000694d4dc224 */ /* 0x000fe200078e0268 */
[----:B------:R-:W-:Y:S04]  /*3af0*/  BSSY B1, `(.L_x_97) ;  /* 0x0000006000017945 */ /* 0x000fe80003800000 */
[----:B------:R0:W-:Y:S01]  /*3b00*/  @!P4 STG.E.U8 desc[UR36][R10.64+0x19], R77 ;  /* 0x0000194d0a00c986 */ /* 0x0001e2000c101124 */
[----:B------:R-:W-:Y:S05]  /*3b10*/  @P5 BRA `(.L_x_98) ;  /* 0x00000000000c5947 */ /* 0x000fea0003800000 */
[----:B--2---:R-:W0:Y:S02]  /*3b20*/  LDG.E.U8 R107, desc[UR36][R96.64+0x18] ;  /* 0x00001824606b7981 */ /* 0x004e24000c1e1100 */
[----:B0-----:R-:W-:-:S05]  /*3b30*/  PRMT R73, R107, 0x8880, RZ ;  /* 0x000088806b497816 */ /* 0x001fca00000000ff */
[----:B------:R-:W-:-:S07]  /*3b40*/  IMAD R104, R73, R106, RZ ;  /* 0x0000006a49687224 */ /* 0x000fce00078e02ff */
.L_x_98:
[----:B------:R-:W-:Y:S05]  /*3b50*/  BSYNC B1 ;  /* 0x0000000000017941 */ /* 0x000fea0003800000 */
.L_x_97:
        /* <DEDUP_REMOVED lines=9> */
.L_x_100:
[----:B------:R-:W-:Y:S05]  /*3bf0*/  BSYNC B1 ;  /* 0x0000000000017941 */ /* 0x000fea0003800000 */
.L_x_99:
[----:B------:R-:W-:Y:S01]  /*3c00*/  @!P4 IMAD R79, R79, R105, R104 ;  /* 0x000000694f4fc224 */ /* 0x000fe200078e0268 */
[----:B------:R-:W-:Y:S04]  /*3c10*/  BSSY B1, `(.L_x_101) ;  /* 0x0000006000017945 */ /* 0x000fe80003800000 */
[----:B------:R0:W-:Y:S01]  /*3c20*/  @!P4 STG.E.U8 desc[UR36][R8.64+0x19], R79 ;  /* 0x0000194f0800c986 */ /* 0x0001e2000c101124 */
[----:B------:R-:W-:Y:S05]  /*3c30*/  @P5 BRA `(.L_x_102) ;  /* 0x00000000000c5947 */ /* 0x000fea0003800000 */
[----:B--2---:R-:W0:Y:S02]  /*3c40*/  LDG.E.U8 R107, desc[UR36][R12.64+0x20] ;  /* 0x000020240c6b7981 */ /* 0x004e24000c1e1100 */
[----:B0-----:R-:W-:-:S05]  /*3c50*/  PRMT R73, R107, 0x8880, RZ ;  /* 0x000088806b497816 */ /* 0x001fca00000000ff */
[----:B------:R-:W-:-:S07]  /*3c60*/  IMAD R104, R73, R106, RZ ;  /* 0x0000006a49687224 */ /* 0x000fce00078e02ff */
.L_x_102:
[----:B------:R-:W-:Y:S05]  /*3c70*/  BSYNC B1 ;  /* 0x0000000000017941 */ /* 0x000fea0003800000 */
.L_x_101:
        /* <DEDUP_REMOVED lines=9> */
.L_x_104:
[----:B------:R-:W-:Y:S05]  /*3d10*/  BSYNC B1 ;  /* 0x0000000000017941 */ /* 0x000fea0003800000 */
.L_x_103:
[----:B------:R-:W-:Y:S01]  /*3d20*/  @!P4 IMAD R65, R65, R105, R104 ;  /* 0x000000694141c224 */ /* 0x000fe200078e0268 */
[----:B------:R-:W-:Y:S04]  /*3d30*/  BSSY B1, `(.L_x_105) ;  /* 0x0000006000017945 */ /* 0x000fe80003800000 */
[----:B------:R0:W-:Y:S01]  /*3d40*/  @!P4 STG.E.U8 desc[UR36][R4.64+0x21], R65 ;  /* 0x000021410400c986 */ /* 0x0001e2000c101124 */
[----:B------:R-:W-:Y:S05]  /*3d50*/  @P5 BRA `(.L_x_106) ;  /* 0x00000000000c5947 */ /* 0x000fea0003800000 */
[----:B--2---:R-:W0:Y:S02]  /*3d60*/  LDG.E.U8 R107, desc[UR36][R14.64+0x20] ;  /* 0x000020240e6b7981 */ /* 0x004e24000c1e1100 */
[----:B0-----:R-:W-:-:S05]  /*3d70*/  PRMT R65, R107, 0x8880, RZ ;  /* 0x000088806b417816 */ /* 0x001fca00000000ff */
[----:B------:R-:W-:-:S07]  /*3d80*/  IMAD R104, R65, R106, RZ ;  /* 0x0000006a41687224 */ /* 0x000fce00078e02ff */
.L_x_106:
[----:B------:R-:W-:Y:S05]  /*3d90*/  BSYNC B1 ;  /* 0x0000000000017941 */ /* 0x000fea0003800000 */
.L_x_105:
        /* <DEDUP_REMOVED lines=9> */
.L_x_108:
[----:B------:R-:W-:Y:S05]  /*3e30*/  BSYNC B1 ;  /* 0x0000000000017941 */ /* 0x000fea0003800000 */
.L_x_107:
[----:B------:R-:W-:Y:S01]  /*3e40*/  @!P4 IMAD R67, R67, R105, R104 ;  /* 0x000000694343c224 */ /* 0x000fe200078e0268 */
[----:B------:R-:W-:Y:S04]  /*3e50*/  BSSY B1, `(.L_x_109) ;  /* 0x0000006000017945 */ /* 0x000fe80003800000 */
[----:B------:R0:W-:Y:S01]  /*3e60*/  @!P4 STG.E.U8 desc[UR36][R6.64+0x21], R67 ;  /* 0x000021430600c986 */ /* 0x0001e2000c101124 */
[----:B------:R-:W-:Y:S05]  /*3e70*/  @P5 BRA `(.L_x_110) ;  /* 0x00000000000c5947 */ /* 0x000fea0003800000 */
[----:B--2---:R-:W0:Y:S02]  /*3e80*/  LDG.E.U8 R107, desc[UR36][R12.64+0x28] ;  /* 0x000028240c6b7981 */ /* 0x004e24000c1e1100 */
[----:B0-----:R-:W-:-:S05]  /*3e90*/  PRMT R65, R107, 0x8880, RZ ;  /* 0x000088806b417816 */ /* 0x001fca00000000ff */
[----:B------:R-:W-:-:S07]  /*3ea0*/  IMAD R104, R65, R106, RZ ;  /* 0x0000006a41687224 */ /* 0x000fce00078e02ff */
.L_x_110:
[----:B------:R-:W-:Y:S05]  /*3eb0*/  BSYNC B1 ;  /* 0x0000000000017941 */ /* 0x000fea0003800000 */
.L_x_109:
        /* <DEDUP_REMOVED lines=9> */
.L_x_112:
[----:B------:R-:W-:Y:S05]  /*3f50*/  BSYNC B1 ;  /* 0x0000000000017941 */ /* 0x000fea0003800000 */
.L_x_111:
[----:B------:R-:W-:Y:S01]  /*3f60*/  @!P4 IMAD R69, R69, R105, R104 ;  /* 0x000000694545c224 */ /* 0x000fe200078e0268 */
[----:B------:R-:W-:Y:S04]  /*3f70*/  BSSY B1, `(.L_x_113) ;  /* 0x0000006000017945 */ /* 0x000fe80003800000 */
[----:B------:R0:W-:Y:S01]  /*3f80*/  @!P4 STG.E.U8 desc[UR36][R4.64+0x29], R69 ;  /* 0x000029450400c986 */ /* 0x0001e2000c101124 */
[----:B------:R-:W-:Y:S05]  /*3f90*/  @P5 BRA `(.L_x_114) ;  /* 0x00000000000c5947 */ /* 0x000fea0003800000 */
[----:B--2---:R-:W0:Y:S02]  /*3fa0*/  LDG.E.U8 R107, desc[UR36][R14.64+0x28] ;  /* 0x000028240e6b7981 */ /* 0x004e24000c1e1100 */
[----:B0-----:R-:W-:-:S05]  /*3fb0*/  PRMT R65, R107, 0x8880, RZ ;  /* 0x000088806b417816 */ /* 0x001fca00000000ff */
[----:B------:R-:W-:-:S07]  /*3fc0*/  IMAD R104, R65, R106, RZ ;  /* 0x0000006a41687224 */ /* 0x000fce00078e02ff */
.L_x_114:
[----:B------:R-:W-:Y:S05]  /*3fd0*/  BSYNC B1 ;  /* 0x0000000000017941 */ /* 0x000fea0003800000 */
.L_x_113:
        /* <DEDUP_REMOVED lines=9> */
.L_x_116:
[----:B------:R-:W-:Y:S05]  /*4070*/  BSYNC B1 ;  /* 0x0000000000017941 */ /* 0x000fea0003800000 */
.L_x_115:
[----:B------:R-:W-:Y:S01]  /*4080*/  @!P4 IMAD R71, R71, R105, R104 ;  /* 0x000000694747c224 */ /* 0x000fe200078e0268 */
[----:B------:R-:W-:Y:S04]  /*4090*/  BSSY B1, `(.L_x_117) ;  /* 0x0000006000017945 */ /* 0x000fe80003800000 */
[----:B------:R0:W-:Y:S01]  /*40a0*/  @!P4 STG.E.U8 desc[UR36][R6.64+0x29], R71 ;  /* 0x000029470600c986 */ /* 0x0001e2000c101124 */
[----:B------:R-:W-:Y:S05]  /*40b0*/  @P5 BRA `(.L_x_118) ;  /* 0x00000000000c5947 */ /* 0x000fea0003800000 */
[----:B--2---:R-:W0:Y:S02]  /*40c0*/  LDG.E.U8 R107, desc[UR36][R20.64+0x20] ;  /* 0x00002024146b7981 */ /* 0x004e24000c1e1100 */
[----:B0-----:R-:W-:-:S05]  /*40d0*/  PRMT R65, R107, 0x8880, RZ ;  /* 0x000088806b417816 */ /* 0x001fca00000000ff */
[----:B------:R-:W-:-:S07]  /*40e0*/  IMAD R104, R65, R106, RZ ;  /* 0x0000006a41687224 */ /* 0x000fce00078e02ff */
.L_x_118:
[----:B------:R-:W-:Y:S05]  /*40f0*/  BSYNC B1 ;  /* 0x0000000000017941 */ /* 0x000fea0003800000 */
.L_x_117:
        /* <DEDUP_REMOVED lines=9> */
.L_x_120:
[----:B------:R-:W-:Y:S05]  /*4190*/  BSYNC B1 ;  /* 0x0000000000017941 */ /* 0x000fea0003800000 */
.L_x_119:
[----:B------:R-:W-:Y:S01]  /*41a0*/  @!P4 IMAD R57, R57, R105, R104 ;  /* 0x000000693939c224 */ /* 0x000fe200078e0268 */
[----:B------:R-:W-:Y:S04]  /*41b0*/  BSSY B1, `(.L_x_121) ;  /* 0x0000006000017945 */ /* 0x000fe80003800000 */
[----:B------:R0:W-:Y:S01]  /*41c0*/  @!P4 STG.E.U8 desc[UR36][R10.64+0x21], R57 ;  /* 0x000021390a00c986 */ /* 0x0001e2000c101124 */
[----:B------:R-:W-:Y:S05]  /*41d0*/  @P5 BRA `(.L_x_122) ;  /* 0x00000000000c5947 */ /* 0x000fea0003800000 */
[----:B--2---:R-:W0:Y:S02]  /*41e0*/  LDG.E.U8 R107, desc[UR36][R96.64+0x20] ;  /* 0x00002024606b7981 */ /* 0x004e24000c1e1100 */
[----:B0-----:R-:W-:-:S05]  /*41f0*/  PRMT R57, R107, 0x8880, RZ ;  /* 0x000088806b397816 */ /* 0x001fca00000000ff */
[----:B------:R-:W-:-:S07]  /*4200*/  IMAD R104, R57, R106, RZ ;  /* 0x0000006a39687224 */ /* 0x000fce00078e02ff */
.L_x_122:
[----:B------:R-:W-:Y:S05]  /*4210*/  BSYNC B1 ;  /* 0x0000000000017941 */ /* 0x000fea0003800000 */
.L_x_121:
        /* <DEDUP_REMOVED lines=9> */
.L_x_124:
[----:B------:R-:W-:Y:S05]  /*42b0*/  BSYNC B1 ;  /* 0x0000000000017941 */ /* 0x000fea0003800000 */
.L_x_123:
[----:B------:R-:W-:Y:S01]  /*42c0*/  @!P4 IMAD R59, R59, R105, R104 ;  /* 0x000000693b3bc224 */ /* 0x000fe200078e0268 */
[----:B------:R-:W-:Y:S04]  /*42d0*/  BSSY B1, `(.L_x_125) ;  /* 0x0000006000017945 */ /* 0x000fe80003800000 */
[----:B------:R0:W-:Y:S01]  /*42e0*/  @!P4 STG.E.U8 desc[UR36][R8.64+0x21], R59 ;  /* 0x0000213b0800c986 */ /* 0x0001e2000c101124 */
[----:B------:R-:W-:Y:S05]  /*42f0*/  @P5 BRA `(.L_x_126) ;  /* 0x00000000000c5947 */ /* 0x000fea0003800000 */
[----:B--2---:R-:W0:Y:S02]  /*4300*/  LDG.E.U8 R107, desc[UR36][R20.64+0x28] ;  /* 0x00002824146b7981 */ /* 0x004e24000c1e1100 */
[----:B0-----:R-:W-:-:S05]  /*4310*/  PRMT R57, R107, 0x8880, RZ ;  /* 0x000088806b397816 */ /* 0x001fca00000000ff */
[----:B------:R-:W-:-:S07]  /*4320*/  IMAD R104, R57, R106, RZ ;  /* 0x0000006a39687224 */ /* 0x000fce00078e02ff */
.L_x_126:
[----:B------:R-:W-:Y:S05]  /*4330*/  BSYNC B1 ;  /* 0x0000000000017941 */ /* 0x000fea0003800000 */
.L_x_125:
        /* <DEDUP_REMOVED lines=9> */
.L_x_128:
[----:B------:R-:W-:Y:S05]  /*43d0*/  BSYNC B1 ;  /* 0x0000000000017941 */ /* 0x000fea0003800000 */
.L_x_127:
[----:B------:R-:W-:Y:S01]  /*43e0*/  @!P4 IMAD R61, R61, R105, R104 ;  /* 0x000000693d3dc224 */ /* 0x000fe200078e0268 */
[----:B------:R-:W-:Y:S04]  /*43f0*/  BSSY B1, `(.L_x_129) ;  /* 0x0000006000017945 */ /* 0x000fe80003800000 */
[----:B------:R0:W-:Y:S01]  /*4400*/  @!P4 STG.E.U8 desc[UR36][R10.64+0x29], R61 ;  /* 0x0000293d0a00c986 */ /* 0x0001e2000c101124 */
[----:B------:R-:W-:Y:S05]  /*4410*/  @P5 BRA `(.L_x_130) ;  /* 0x00000000000c5947 */ /* 0x000fea0003800000 */
[----:B--2---:R-:W0:Y:S02]  /*4420*/  LDG.E.U8 R107, desc[UR36][R96.64+0x28] ;  /* 0x00002824606b7981 */ /* 0x004e24000c1e1100 */
[----:B0-----:R-:W-:-:S05]  /*4430*/  PRMT R57, R107, 0x8880, RZ ;  /* 0x000088806b397816 */ /* 0x001fca00000000ff */
[----:B------:R-:W-:-:S07]  /*4440*/  IMAD R104, R57, R106, RZ ;  /* 0x0000006a39687224 */ /* 0x000fce00078e02ff */
.L_x_130:
[----:B------:R-:W-:Y:S05]  /*4450*/  BSYNC B1 ;  /* 0x0000000000017941 */ /* 0x000fea0003800000 */
.L_x_129:
        /* <DEDUP_REMOVED lines=9> */
.L_x_132:
[----:B------:R-:W-:Y:S05]  /*44f0*/  BSYNC B1 ;  /* 0x0000000000017941 */ /* 0x000fea0003800000 */
.L_x_131:
[----:B------:R-:W-:Y:S01]  /*4500*/  @!P4 IMAD R63, R63, R105, R104 ;  /* 0x000000693f3fc224 */ /* 0x000fe200078e0268 */
[----:B------:R-:W-:Y:S04]  /*4510*/  BSSY B1, `(.L_x_133) ;  /* 0x0000006000017945 */ /* 0x000fe80003800000 */
[----:B------:R0:W-:Y:S01]  /*4520*/  @!P4 STG.E.U8 desc[UR36][R8.64+0x29], R63 ;  /* 0x0000293f0800c986 */ /* 0x0001e2000c101124 */
[----:B------:R-:W-:Y:S05]  /*4530*/  @P5 BRA `(.L_x_134) ;  /* 0x00000000000c5947 */ /* 0x000fea0003800000 */
[----:B--2---:R-:W0:Y:S02]  /*4540*/  LDG.E.U8 R107, desc[UR36][R12.64+0x30] ;  /* 0x000030240c6b7981 */ /* 0x004e24000c1e1100 */
[----:B0-----:R-:W-:-:S05]  /*4550*/  PRMT R57, R107, 0x8880, RZ ;  /* 0x000088806b397816 */ /* 0x001fca00000000ff */
[----:B------:R-:W-:-:S07]  /*4560*/  IMAD R104, R57, R106, RZ ;  /* 0x0000006a39687224 */ /* 0x000fce00078e02ff */
.L_x_134:
[----:B------:R-:W-:Y:S05]  /*4570*/  BSYNC B1 ;  /* 0x0000000000017941 */ /* 0x000fea0003800000 */
.L_x_133:
        /* <DEDUP_REMOVED lines=9> */
.L_x_136:
[----:B------:R-:W-:Y:S05]  /*4610*/  BSYNC B1 ;  /* 0x0000000000017941 */ /* 0x000fea0003800000 */
.L_x_135:
[----:B------:R-:W-:Y:S01]  /*4620*/  @!P4 IMAD R49, R49, R105, R104 ;  /* 0x000000693131c224 */ /* 0x000fe200078e0268 */
[----:B------:R-:W-:Y:S04]  /*4630*/  BSSY B1, `(.L_x_137) ;  /* 0x0000006000017945 */ /* 0x000fe80003800000 */
[----:B------:R0:W-:Y:S01]  /*4640*/  @!P4 STG.E.U8 desc[UR36][R4.64+0x31], R49 ;  /* 0x000031310400c986 */ /* 0x0001e2000c101124 */
[----:B------:R-:W-:Y:S05]  /*4650*/  @P5 BRA `(.L_x_138) ;  /* 0x00000000000c5947 */ /* 0x000fea0003800000 */
[----:B--2---:R-:W0:Y:S02]  /*4660*/  LDG.E.U8 R107, desc[UR36][R14.64+0x30] ;  /* 0x000030240e6b7981 */ /* 0x004e24000c1e1100 */
[----:B0-----:R-:W-:-:S05]  /*4670*/  PRMT R49, R107, 0x8880, RZ ;  /* 0x000088806b317816 */ /* 0x001fca00000000ff */
[----:B------:R-:W-:-:S07]  /*4680*/  IMAD R104, R49, R106, RZ ;  /* 0x0000006a31687224 */ /* 0x000fce00078e02ff */
.L_x_138:
[----:B------:R-:W-:Y:S05]  /*4690*/  BSYNC B1 ;  /* 0x0000000000017941 */ /* 0x000fea0003800000 */
.L_x_137:
        /* <DEDUP_REMOVED lines=9> */
.L_x_140:
[----:B------:R-:W-:Y:S05]  /*4730*/  BSYNC B1 ;  /* 0x0000000000017941 */ /* 0x000fea0003800000 */
.L_x_139:
[----:B------:R-:W-:Y:S01]  /*4740*/  @!P4 IMAD R51, R51, R105, R104 ;  /* 0x000000693333c224 */ /* 0x000fe200078e0268 */
[----:B------:R-:W-:Y:S04]  /*4750*/  BSSY B1, `(.L_x_141) ;  /* 0x0000006000017945 */ /* 0x000fe80003800000 */
[----:B------:R0:W-:Y:S01]  /*4760*/  @!P4 STG.E.U8 desc[UR36][R6.64+0x31], R51 ;  /* 0x000031330600c986 */ /* 0x0001e2000c101124 */
[----:B------:R-:W-:Y:S05]  /*4770*/  @P5 BRA `(.L_x_142) ;  /* 0x00000000000c5947 */ /* 0x000fea0003800000 */
[----:B--2---:R-:W0:Y:S02]  /*4780*/  LDG.E.U8 R107, desc[UR36][R12.64+0x38] ;  /* 0x000038240c6b7981 */ /* 0x004e24000c1e1100 */
[----:B0-----:R-:W-:-:S05]  /*4790*/  PRMT R49, R107, 0x8880, RZ ;  /* 0x000088806b317816 */ /* 0x001fca00000000ff */
[----:B------:R-:W-:-:S07]  /*47a0*/  IMAD R104, R49, R106, RZ ;  /* 0x0000006a31687224 */ /* 0x000fce00078e02ff */
.L_x_142:
[----:B------:R-:W-:Y:S05]  /*47b0*/  BSYNC B1 ;  /* 0x0000000000017941 */ /* 0x000fea0003800000 */
.L_x_141:
        /* <DEDUP_REMOVED lines=9> */
.L_x_144:
[----:B------:R-:W-:Y:S05]  /*4850*/  BSYNC B1 ;  /* 0x0000000000017941 */ /* 0x000fea0003800000 */
.L_x_143:
[----:B------:R-:W-:Y:S01]  /*4860*/  @!P4 IMAD R53, R53, R105, R104 ;  /* 0x000000693535c224 */ /* 0x000fe200078e0268 */
[----:B------:R-:W-:Y:S04]  /*4870*/  BSSY B1, `(.L_x_145) ;  /* 0x0000006000017945 */ /* 0x000fe80003800000 */
[----:B------:R0:W-:Y:S01]  /*4880*/  @!P4 STG.E.U8 desc[UR36][R4.64+0x39], R53 ;  /* 0x000039350400c986 */ /* 0x0001e2000c101124 */
[----:B------:R-:W-:Y:S05]  /*4890*/  @P5 BRA `(.L_x_146) ;  /* 0x00000000000c5947 */ /* 0x000fea0003800000 */
[----:B--2---:R-:W0:Y:S02]  /*48a0*/  LDG.E.U8 R107, desc[UR36][R14.64+0x38] ;  /* 0x000038240e6b7981 */ /* 0x004e24000c1e1100 */
[----:B0-----:R-:W-:-:S05]  /*48b0*/  PRMT R49, R107, 0x8880, RZ ;  /* 0x000088806b317816 */ /* 0x001fca00000000ff */
[----:B------:R-:W-:-:S07]  /*48c0*/  IMAD R104, R49, R106, RZ ;  /* 0x0000006a31687224 */ /* 0x000fce00078e02ff */
.L_x_146:
[----:B------:R-:W-:Y:S05]  /*48d0*/  BSYNC B1 ;  /* 0x0000000000017941 */ /* 0x000fea0003800000 */
.L_x_145:
        /* <DEDUP_REMOVED lines=9> */
.L_x_148:
[----:B------:R-:W-:Y:S05]  /*4970*/  BSYNC B1 ;  /* 0x0000000000017941 */ /* 0x000fea0003800000 */
.L_x_147:
[----:B------:R-:W-:Y:S01]  /*4980*/  @!P4 IMAD R55, R55, R105, R104 ;  /* 0x000000693737c224 */ /* 0x000fe200078e0268 */
[----:B------:R-:W-:Y:S04]  /*4990*/  BSSY B1, `(.L_x_149) ;  /* 0x0000006000017945 */ /* 0x000fe80003800000 */
[----:B------:R0:W-:Y:S01]  /*49a0*/  @!P4 STG.E.U8 desc[UR36][R6.64+0x39], R55 ;  /* 0x000039370600c986 */ /* 0x0001e2000c101124 */
[----:B------:R-:W-:Y:S05]  /*49b0*/  @P5 BRA `(.L_x_150) ;  /* 0x00000000000c5947 */ /* 0x000fea0003800000 */
[----:B--2---:R-:W0:Y:S02]  /*49c0*/  LDG.E.U8 R107, desc[UR36][R20.64+0x30] ;  /* 0x00003024146b7981 */ /* 0x004e24000c1e1100 */
[----:B0-----:R-:W-:-:S05]  /*49d0*/  PRMT R49, R107, 0x8880, RZ ;  /* 0x000088806b317816 */ /* 0x001fca00000000ff */
[----:B------:R-:W-:-:S07]  /*49e0*/  IMAD R104, R49, R106, RZ ;  /* 0x0000006a31687224 */ /* 0x000fce00078e02ff */
.L_x_150:
[----:B------:R-:W-:Y:S05]  /*49f0*/  BSYNC B1 ;  /* 0x0000000000017941 */ /* 0x000fea0003800000 */
.L_x_149:
        /* <DEDUP_REMOVED lines=9> */
.L_x_152:
[----:B------:R-:W-:Y:S05]  /*4a90*/  BSYNC B1 ;  /* 0x0000000000017941 */ /* 0x000fea0003800000 */
.L_x_151:
[----:B------:R-:W-:Y:S01]  /*4aa0*/  @!P4 IMAD R41, R41, R105, R104 ;  /* 0x000000692929c224 */ /* 0x000fe200078e0268 */
[----:B------:R-:W-:Y:S04]  /*4ab0*/  BSSY B1, `(.L_x_153) ;  /* 0x0000006000017945 */ /* 0x000fe80003800000 */
[----:B------:R0:W-:Y:S01]  /*4ac0*/  @!P4 STG.E.U8 desc[UR36][R10.64+0x31], R41 ;  /* 0x000031290a00c986 */ /* 0x0001e2000c101124 */
[----:B------:R-:W-:Y:S05]  /*4ad0*/  @P5 BRA `(.L_x_154) ;  /* 0x00000000000c5947 */ /* 0x000fea0003800000 */
[----:B--2---:R-:W0:Y:S02]  /*4ae0*/  LDG.E.U8 R107, desc[UR36][R96.64+0x30] ;  /* 0x00003024606b7981 */ /* 0x004e24000c1e1100 */
[----:B0-----:R-:W-:-:S05]  /*4af0*/  PRMT R41, R107, 0x8880, RZ ;  /* 0x000088806b297816 */ /* 0x001fca00000000ff */
[----:B------:R-:W-:-:S07]  /*4b00*/  IMAD R104, R41, R106, RZ ;  /* 0x0000006a29687224 */ /* 0x000fce00078e02ff */
.L_x_154:
[----:B------:R-:W-:Y:S05]  /*4b10*/  BSYNC B1 ;  /* 0x0000000000017941 */ /* 0x000fea0003800000 */
.L_x_153:
        /* <DEDUP_REMOVED lines=9> */
.L_x_156:
[----:B------:R-:W-:Y:S05]  /*4bb0*/  BSYNC B1 ;  /* 0x0000000000017941 */ /* 0x000fea0003800000 */
.L_x_155:
[----:B------:R-:W-:Y:S01]  /*4bc0*/  @!P4 IMAD R43, R43, R105, R104 ;  /* 0x000000692b2bc224 */ /* 0x000fe200078e0268 */
[----:B------:R-:W-:Y:S04]  /*4bd0*/  BSSY B1, `(.L_x_157) ;  /* 0x0000006000017945 */ /* 0x000fe80003800000 */
[----:B------:R0:W-:Y:S01]  /*4be0*/  @!P4 STG.E.U8 desc[UR36][R8.64+0x31], R43 ;  /* 0x0000312b0800c986 */ /* 0x0001e2000c101124 */
[----:B------:R-:W-:Y:S05]  /*4bf0*/  @P5 BRA `(.L_x_158) ;  /* 0x00000000000c5947 */ /* 0x000fea0003800000 */
[----:B--2---:R-:W0:Y:S02]  /*4c00*/  LDG.E.U8 R107, desc[UR36][R20.64+0x38] ;  /* 0x00003824146b7981 */ /* 0x004e24000c1e1100 */
[----:B0-----:R-:W-:-:S05]  /*4c10*/  PRMT R41, R107, 0x8880, RZ ;  /* 0x000088806b297816 */ /* 0x001fca00000000ff */
[----:B------:R-:W-:-:S07]  /*4c20*/  IMAD R104, R41, R106, RZ ;  /* 0x0000006a29687224 */ /* 0x000fce00078e02ff */
.L_x_158:
[----:B------:R-:W-:Y:S05]  /*4c30*/  BSYNC B1 ;  /* 0x0000000000017941 */ /* 0x000fea0003800000 */
.L_x_157:
        /* <DEDUP_REMOVED lines=9> */
.L_x_160:
[----:B------:R-:W-:Y:S05]  /*4cd0*/  BSYNC B1 ;  /* 0x0000000000017941 */ /* 0x000fea0003800000 */
.L_x_159:
[----:B------:R-:W-:Y:S01]  /*4ce0*/  @!P4 IMAD R45, R45, R105, R104 ;  /* 0x000000692d2dc224 */ /* 0x000fe200078e0268 */
[----:B------:R-:W-:Y:S04]  /*4cf0*/  BSSY B1, `(.L_x_161) ;  /* 0x0000006000017945 */ /* 0x000fe80003800000 */
[----:B------:R0:W-:Y:S01]  /*4d00*/  @!P4 STG.E.U8 desc[UR36][R10.64+0x39], R45 ;  /* 0x0000392d0a00c986 */ /* 0x0001e2000c101124 */
[----:B------:R-:W-:Y:S05]  /*4d10*/  @P5 BRA `(.L_x_162) ;  /* 0x00000000000c5947 */ /* 0x000fea0003800000 */
[----:B--2---:R-:W0:Y:S02]  /*4d20*/  LDG.E.U8 R107, desc[UR36][R96.64+0x38] ;  /* 0x00003824606b7981 */ /* 0x004e24000c1e1100 */
[----:B0-----:R-:W-:-:S05]  /*4d30*/  PRMT R41, R107, 0x8880, RZ ;  /* 0x000088806b297816 */ /* 0x001fca00000000ff */
[----:B------:R-:W-:-:S07]  /*4d40*/  IMAD R104, R41, R106, RZ ;  /* 0x0000006a29687224 */ /* 0x000fce00078e02ff */
.L_x_162:
[----:B------:R-:W-:Y:S05]  /*4d50*/  BSYNC B1 ;  /* 0x0000000000017941 */ /* 0x000fea0003800000 */
.L_x_161:
        /* <DEDUP_REMOVED lines=9> */
.L_x_164:
[----:B------:R-:W-:Y:S05]  /*4df0*/  BSYNC B1 ;  /* 0x0000000000017941 */ /* 0x000fea0003800000 */
.L_x_163:
[----:B------:R-:W-:Y:S01]  /*4e00*/  @!P4 IMAD R47, R47, R105, R104 ;  /* 0x000000692f2fc224 */ /* 0x000fe200078e0268 */
[----:B------:R-:W-:Y:S04]  /*4e10*/  BSSY B1, `(.L_x_165) ;  /* 0x0000006000017945 */ /* 0x000fe80003800000 */
[----:B------:R0:W-:Y:S01]  /*4e20*/  @!P4 STG.E.U8 desc[UR36][R8.64+0x39], R47 ;  /* 0x0000392f0800c986 */ /* 0x0001e2000c101124 */
[----:B------:R-:W-:Y:S05]  /*4e30*/  @P5 BRA `(.L_x_166) ;  /* 0x00000000000c5947 */ /* 0x000fea0003800000 */
[----:B--2---:R-:W0:Y:S02]  /*4e40*/  LDG.E.U8 R107, desc[UR36][R12.64+0x40] ;  /* 0x000040240c6b7981 */ /* 0x004e24000c1e1100 */
[----:B0-----:R-:W-:-:S05]  /*4e50*/  PRMT R41, R107, 0x8880, RZ ;  /* 0x000088806b297816 */ /* 0x001fca00000000ff */
[----:B------:R-:W-:-:S07]  /*4e60*/  IMAD R104, R41, R106, RZ ;  /* 0x0000006a29687224 */ /* 0x000fce00078e02ff */
.L_x_166:
[----:B------:R-:W-:Y:S05]  /*4e70*/  BSYNC B1 ;  /* 0x0000000000017941 */ /* 0x000fea0003800000 */
.L_x_165:
        /* <DEDUP_REMOVED lines=9> */
.L_x_168:
[----:B------:R-:W-:Y:S05]  /*4f10*/  BSYNC B1 ;  /* 0x0000000000017941 */ /* 0x000fea0003800000 */
.L_x_167:
[----:B------:R-:W-:Y:S01]  /*4f20*/  @!P4 IMAD R33, R33, R105, R104 ;  /* 0x000000692121c224 */ /* 0x000fe200078e0268 */
[----:B------:R-:W-:Y:S04]  /*4f30*/  BSSY B1, `(.L_x_169) ;  /* 0x0000006000017945 */ /* 0x000fe80003800000 */
[----:B------:R0:W-:Y:S01]  /*4f40*/  @!P4 STG.E.U8 desc[UR36][R4.64+0x41], R33 ;  /* 0x000041210400c986 */ /* 0x0001e2000c101124 */
[----:B------:R-:W-:Y:S05]  /*4f50*/  @P5 BRA `(.L_x_170) ;  /* 0x00000000000c5947 */ /* 0x000fea0003800000 */
[----:B--2---:R-:W0:Y:S02]  /*4f60*/  LDG.E.U8 R107, desc[UR36][R14.64+0x40] ;  /* 0x000040240e6b7981 */ /* 0x004e24000c1e1100 */
[----:B0-----:R-:W-:-:S05]  /*4f70*/  PRMT R33, R107, 0x8880, RZ ;  /* 0x000088806b217816 */ /* 0x001fca00000000ff */
[----:B------:R-:W-:-:S07]  /*4f80*/  IMAD R104, R33, R106, RZ ;  /* 0x0000006a21687224 */ /* 0x000fce00078e02ff */
.L_x_170:
[----:B------:R-:W-:Y:S05]  /*4f90*/  BSYNC B1 ;  /* 0x0000000000017941 */ /* 0x000fea0003800000 */
.L_x_169:
[C---:B------:R-:W-:Y:S01]  /*4fa0*/  ISETP.LT.OR P4, PT, R3.reuse, 0x42, !P0 ;  /* 0x000000420300780c */ /* 0x040fe20004781670 */
[----:B0-----:R-:W-:Y:S01]  /*4fb0*/  @!P5 IMAD R33, R34, R105, R104 ;  /* 0x000000692221d224 */ /* 0x001fe200078e0268 */
[----:B------:R-:W-:Y:S04]  /*4fc0*/  BSSY B1, `(.L_x_171) ;  /* 0x0000008000017945 */ /* 0x000fe80003800000 */
[----:B------:R0:W-:Y:S01]  /*4fd0*/  @!P5 STG.E.U8 desc[UR36][R6.64+0x40], R33 ;  /* 0x000040210600d986 */ /* 0x0001e2000c101124 */
[C---:B------:R-:W-:Y:S02]  /*4fe0*/  ISETP.LT.OR P5, PT, R3.reuse, 0x49, !P3 ;  /* 0x000000490300780c */ /* 0x040fe40005fa1670 */
[----:B------:R-:W-:-:S04]  /*4ff0*/  ISETP.LT.OR P3, PT, R3, 0x4a, !P3 ;  /* 0x0000004a0300780c */ /* 0x000fc80005f61670 */
[----:B------:R-:W-:Y:S09]  /*5000*/  @P4 BRA `(.L_x_172) ;  /* 0x00000000000c4947 */ /* 0x000ff20003800000 */
[----:B--2---:R-:W0:Y:S02]  /*5010*/  LDG.E.U8 R107, desc[UR36][R14.64+0x41] ;  /* 0x000041240e6b7981 */ /* 0x004e24000c1e1100 */
[----:B0-----:R-:W-:-:S05]  /*5020*/  PRMT R33, R107, 0x8880, RZ ;  /* 0x000088806b217816 */ /* 0x001fca00000000ff */
[----:B------:R-:W-:-:S07]  /*5030*/  IMAD R104, R33, R106, RZ ;  /* 0x0000006a21687224 */ /* 0x000fce00078e02ff */
.L_x_172:
[----:B------:R-:W-:Y:S05]  /*5040*/  BSYNC B1 ;  /* 0x0000000000017941 */ /* 0x000fea0003800000 */
.L_x_171:
[----:B------:R-:W-:Y:S01]  /*5050*/  @!P4 IMAD R35, R35, R105, R104 ;  /* 0x000000692323c224 */ /* 0x000fe200078e0268 */
[----:B------:R-:W-:Y:S04]  /*5060*/  BSSY B1, `(.L_x_173) ;  /* 0x0000006000017945 */ /* 0x000fe80003800000 */
[----:B------:R0:W-:Y:S01]  /*5070*/  @!P4 STG.E.U8 desc[UR36][R6.64+0x41], R35 ;  /* 0x000041230600c986 */ /* 0x0001e2000c101124 */
[----:B------:R-:W-:Y:S05]  /*5080*/  @P5 BRA `(.L_x_174) ;  /* 0x00000000000c5947 */ /* 0x000fea0003800000 */
[----:B--2---:R-:W0:Y:S02]  /*5090*/  LDG.E.U8 R107, desc[UR36][R12.64+0x48] ;  /* 0x000048240c6b7981 */ /* 0x004e24000c1e1100 */
[----:B0-----:R-:W-:-:S05]  /*50a0*/  PRMT R33, R107, 0x8880, RZ ;  /* 0x000088806b217816 */ /* 0x001fca00000000ff */
[----:B------:R-:W-:-:S07]  /*50b0*/  IMAD R104, R33, R106, RZ ;  /* 0x0000006a21687224 */ /* 0x000fce00078e02ff */
.L_x_174:
[----:B------:R-:W-:Y:S05]  /*50c0*/  BSYNC B1 ;  /* 0x0000000000017941 */ /* 0x000fea0003800000 */
.L_x_173:
[----:B0-----:R-:W-:Y:S01]  /*50d0*/  @!P5 IMAD R33, R36, R105, R104 ;  /* 0x000000692421d224 */ /* 0x001fe200078e0268 */
[----:B------:R-:W-:Y:S04]  /*50e0*/  BSSY B1, `(.L_x_175) ;  /* 0x0000006000017945 */ /* 0x000fe80003800000 */
[----:B------:R0:W-:Y:S01]  /*50f0*/  @!P5 STG.E.U8 desc[UR36][R4.64+0x48], R33 ;  /* 0x000048210400d986 */ /* 0x0001e2000c101124 */
[----:B------:R-:W-:Y:S05]  /*5100*/  @P3 BRA `(.L_x_176) ;  /* 0x00000000000c3947 */ /* 0x000fea0003800000 */
[----:B--2---:R-:W0:Y:S02]  /*5110*/  LDG.E.U8 R107, desc[UR36][R12.64+0x49] ;  /* 0x000049240c6b7981 */ /* 0x004e24000c1e1100 */
[----:B0-----:R-:W-:-:S05]  /*5120*/  PRMT R33, R107, 0x8880, RZ ;  /* 0x000088806b217816 */ /* 0x001fca00000000ff */
[----:B------:R-:W-:-:S07]  /*5130*/  IMAD R104, R33, R106, RZ ;  /* 0x0000006a21687224 */ /* 0x000fce00078e02ff */
.L_x_176:
[----:B------:R-:W-:Y:S05]  /*5140*/  BSYNC B1 ;  /* 0x0000000000017941 */ /* 0x000fea0003800000 */
.L_x_175:
[----:B------:R-:W-:Y:S01]  /*5150*/  ISETP.LT.OR P4, PT, R3, 0x49, !P0 ;  /* 0x000000490300780c */ /* 0x000fe20004781670 */
[----:B------:R-:W-:Y:S01]  /*5160*/  @!P3 IMAD R37, R37, R105, R104 ;  /* 0x000000692525b224 */ /* 0x000fe200078e0268 */
[----:B------:R-:W-:Y:S01]  /*5170*/  BSSY B1, `(.L_x_177) ;  /* 0x0000009000017945 */ /* 0x000fe20003800000 */
[C---:B------:R-:W-:Y:S02]  /*5180*/  ISETP.LT.OR P0, PT, R3.reuse, 0x4a, !P0 ;  /* 0x0000004a0300780c */ /* 0x040fe40004701670 */
[C---:B------:R-:W-:Y:S01]  /*5190*/  ISETP.LT.OR P5, PT, R3.reuse, 0x41, !P1 ;  /* 0x000000410300780c */ /* 0x040fe20004fa1670 */
[----:B------:R0:W-:Y:S01]  /*51a0*/  @!P3 STG.E.U8 desc[UR36][R4.64+0x49], R37 ;  /* 0x000049250400b986 */ /* 0x0001e2000c101124 */
[----:B------:R-:W-:-:S06]  /*51b0*/  ISETP.LT.OR P3, PT, R3, 0x42, !P1 ;  /* 0x000000420300780c */ /* 0x000fcc0004f61670 */
[----:B------:R-:W-:Y:S07]  /*51c0*/  @P4 BRA `(.L_x_178) ;  /* 0x00000000000c4947 */ /* 0x000fee0003800000 */
[----:B--2---:R-:W0:Y:S02]  /*51d0*/  LDG.E.U8 R107, desc[UR36][R14.64+0x48] ;  /* 0x000048240e6b7981 */ /* 0x004e24000c1e1100 */
[----:B01-3--:R-:W-:-:S05]  /*51e0*/  PRMT R5, R107, 0x8880, RZ ;  /* 0x000088806b057816 */ /* 0x00bfca00000000ff */
[----:B------:R-:W-:-:S07]  /*51f0*/  IMAD R104, R5, R106, RZ ;  /* 0x0000006a05687224 */ /* 0x000fce00078e02ff */
.L_x_178:
[----:B------:R-:W-:Y:S05]  /*5200*/  BSYNC B1 ;  /* 0x0000000000017941 */ /* 0x000fea0003800000 */
.L_x_177:
[----:B01-3--:R-:W-:Y:S01]  /*5210*/  @!P4 IMAD R5, R38, R105, R104 ;  /* 0x000000692605c224 */ /* 0x00bfe200078e0268 */
[----:B------:R-:W-:Y:S04]  /*5220*/  BSSY B1, `(.L_x_179) ;  /* 0x0000006000017945 */ /* 0x000fe80003800000 */
[----:B------:R0:W-:Y:S01]  /*5230*/  @!P4 STG.E.U8 desc[UR36][R6.64+0x48], R5 ;  /* 0x000048050600c986 */ /* 0x0001e2000c101124 */
[----:B------:R-:W-:Y:S05]  /*5240*/  @P0 BRA `(.L_x_180) ;  /* 0x00000000000c0947 */ /* 0x000fea0003800000 */
[----:B--2---:R-:W0:Y:S02]  /*5250*/  LDG.E.U8 R107, desc[UR36][R14.64+0x49] ;  /* 0x000049240e6b7981 */ /* 0x004e24000c1e1100 */
[----:B0-----:R-:W-:-:S05]  /*5260*/  PRMT R5, R107, 0x8880, RZ ;  /* 0x000088806b057816 */ /* 0x001fca00000000ff */
[----:B------:R-:W-:-:S07]  /*5270*/  IMAD R104, R5, R106, RZ ;  /* 0x0000006a05687224 */ /* 0x000fce00078e02ff */
.L_x_180:
[----:B------:R-:W-:Y:S05]  /*5280*/  BSYNC B1 ;  /* 0x0000000000017941 */ /* 0x000fea0003800000 */
.L_x_179:
[----:B------:R-:W-:Y:S01]  /*5290*/  @!P0 IMAD R39, R39, R105, R104 ;  /* 0x0000006927278224 */ /* 0x000fe200078e0268 */
[----:B------:R-:W-:Y:S04]  /*52a0*/  BSSY B1, `(.L_x_181) ;  /* 0x0000006000017945 */ /* 0x000fe80003800000 */
[----:B------:R1:W-:Y:S01]  /*52b0*/  @!P0 STG.E.U8 desc[UR36][R6.64+0x49], R39 ;  /* 0x0000492706008986 */ /* 0x0003e2000c101124 */
[----:B------:R-:W-:Y:S05]  /*52c0*/  @P5 BRA `(.L_x_182) ;  /* 0x00000000000c5947 */ /* 0x000fea0003800000 */
[----:B--2---:R-:W0:Y:S02]  /*52d0*/  LDG.E.U8 R107, desc[UR36][R20.64+0x40] ;  /* 0x00004024146b7981 */ /* 0x004e24000c1e1100 */
[----:B0-----:R-:W-:-:S05]  /*52e0*/  PRMT R5, R107, 0x8880, RZ ;  /* 0x000088806b057816 */ /* 0x001fca00000000ff */
[----:B------:R-:W-:-:S07]  /*52f0*/  IMAD R104, R5, R106, RZ ;  /* 0x0000006a05687224 */ /* 0x000fce00078e02ff */
.L_x_182:
[----:B------:R-:W-:Y:S05]  /*5300*/  BSYNC B1 ;  /* 0x0000000000017941 */ /* 0x000fea0003800000 */
.L_x_181:
[----:B0-----:R-:W-:Y:S01]  /*5310*/  @!P5 IMAD R5, R24, R105, R104 ;  /* 0x000000691805d224 */ /* 0x001fe200078e0268 */
[----:B------:R-:W-:Y:S04]  /*5320*/  BSSY B1, `(.L_x_183) ;  /* 0x0000006000017945 */ /* 0x000fe80003800000 */
[----:B------:R0:W-:Y:S01]  /*5330*/  @!P5 STG.E.U8 desc[UR36][R10.64+0x40], R5 ;  /* 0x000040050a00d986 */ /* 0x0001e2000c101124 */
[----:B------:R-:W-:Y:S05]  /*5340*/  @P3 BRA `(.L_x_184) ;  /* 0x00000000000c3947 */ /* 0x000fea0003800000 */
[----:B--2---:R-:W0:Y:S02]  /*5350*/  LDG.E.U8 R107, desc[UR36][R20.64+0x41] ;  /* 0x00004124146b7981 */ /* 0x004e24000c1e1100 */
[----:B0-----:R-:W-:-:S05]  /*5360*/  PRMT R5, R107, 0x8880, RZ ;  /* 0x000088806b057816 */ /* 0x001fca00000000ff */
[----:B------:R-:W-:-:S07]  /*5370*/  IMAD R104, R5, R106, RZ ;  /* 0x0000006a05687224 */ /* 0x000fce00078e02ff */
.L_x_184:
[----:B------:R-:W-:Y:S05]  /*5380*/  BSYNC B1 ;  /* 0x0000000000017941 */ /* 0x000fea0003800000 */
.L_x_183:
[----:B------:R-:W-:Y:S01]  /*5390*/  ISETP.LT.OR P4, PT, R3, 0x41, !P2 ;  /* 0x000000410300780c */ /* 0x000fe20005781670 */
[----:B------:R-:W-:Y:S01]  /*53a0*/  @!P3 IMAD R25, R25, R105, R104 ;  /* 0x000000691919b224 */ /* 0x000fe200078e0268 */
[----:B------:R-:W-:Y:S01]  /*53b0*/  BSSY B1, `(.L_x_185) ;  /* 0x000000a000017945 */ /* 0x000fe20003800000 */
[C---:B------:R-:W-:Y:S02]  /*53c0*/  ISETP.LT.OR P0, PT, R3.reuse, 0x42, !P2 ;  /* 0x000000420300780c */ /* 0x040fe40005701670 */
[C---:B------:R-:W-:Y:S01]  /*53d0*/  ISETP.LT.OR P5, PT, R3.reuse, 0x49, !P2 ;  /* 0x000000490300780c */ /* 0x040fe200057a1670 */
[----:B------:R3:W-:Y:S01]  /*53e0*/  @!P3 STG.E.U8 desc[UR36][R10.64+0x41], R25 ;  /* 0x000041190a00b986 */ /* 0x0007e2000c101124 */
[C---:B------:R-:W-:Y:S02]  /*53f0*/  ISETP.LT.OR P3, PT, R3.reuse, 0x49, !P1 ;  /* 0x000000490300780c */ /* 0x040fe40004f61670 */
[----:B------:R-:W-:-:S04]  /*5400*/  ISETP.LT.OR P1, PT, R3, 0x4a, !P1 ;  /* 0x0000004a0300780c */ /* 0x000fc80004f21670 */
[----:B------:R-:W-:Y:S09]  /*5410*/  @P4 BRA `(.L_x_186) ;  /* 0x00000000000c4947 */ /* 0x000ff20003800000 */
[----:B--2---:R-:W0:Y:S02]  /*5420*/  LDG.E.U8 R107, desc[UR36][R96.64+0x40] ;  /* 0x00004024606b7981 */ /* 0x004e24000c1e1100 */
[----:B0-----:R-:W-:-:S05]  /*5430*/  PRMT R5, R107, 0x8880, RZ ;  /* 0x000088806b057816 */ /* 0x001fca00000000ff */
[----:B------:R-:W-:-:S07]  /*5440*/  IMAD R104, R5, R106, RZ ;  /* 0x0000006a05687224 */ /* 0x000fce00078e02ff */
.L_x_186:
[----:B------:R-:W-:Y:S05]  /*5450*/  BSYNC B1 ;  /* 0x0000000000017941 */ /* 0x000fea0003800000 */
.L_x_185:
[----:B0-----:R-:W-:Y:S01]  /*5460*/  @!P4 IMAD R5, R26, R105, R104 ;  /* 0x000000691a05c224 */ /* 0x001fe200078e0268 */
[----:B------:R-:W-:Y:S04]  /*5470*/  BSSY B1, `(.L_x_187) ;  /* 0x0000006000017945 */ /* 0x000fe80003800000 */
[----:B------:R0:W-:Y:S01]  /*5480*/  @!P4 STG.E.U8 desc[UR36][R8.64+0x40], R5 ;  /* 0x000040050800c986 */ /* 0x0001e2000c101124 */
[----:B------:R-:W-:Y:S05]  /*5490*/  @P0 BRA `(.L_x_188) ;  /* 0x00000000000c0947 */ /* 0x000fea0003800000 */
[----:B--2---:R-:W0:Y:S02]  /*54a0*/  LDG.E.U8 R107, desc[UR36][R96.64+0x41] ;  /* 0x00004124606b7981 */ /* 0x004e24000c1e1100 */
[----:B0-----:R-:W-:-:S05]  /*54b0*/  PRMT R5, R107, 0x8880, RZ ;  /* 0x000088806b057816 */ /* 0x001fca00000000ff */
[----:B------:R-:W-:-:S07]  /*54c0*/  IMAD R104, R5, R106, RZ ;  /* 0x0000006a05687224 */ /* 0x000fce00078e02ff */
.L_x_188:
[----:B------:R-:W-:Y:S05]  /*54d0*/  BSYNC B1 ;  /* 0x0000000000017941 */ /* 0x000fea0003800000 */
.L_x_187:
[----:B------:R-:W-:Y:S01]  /*54e0*/  @!P0 IMAD R27, R27, R105, R104 ;  /* 0x000000691b1b8224 */ /* 0x000fe200078e0268 */
[----:B------:R-:W-:Y:S04]  /*54f0*/  BSSY B1, `(.L_x_189) ;  /* 0x0000006000017945 */ /* 0x000fe80003800000 */
[----:B------:R0:W-:Y:S01]  /*5500*/  @!P0 STG.E.U8 desc[UR36][R8.64+0x41], R27 ;  /* 0x0000411b08008986 */ /* 0x0001e2000c101124 */
[----:B------:R-:W-:Y:S05]  /*5510*/  @P3 BRA `(.L_x_190) ;  /* 0x00000000000c3947 */ /* 0x000fea0003800000 */
[----:B--2---:R-:W0:Y:S02]  /*5520*/  LDG.E.U8 R107, desc[UR36][R20.64+0x48] ;  /* 0x00004824146b7981 */ /* 0x004e24000c1e1100 */
[----:B0-----:R-:W-:-:S05]  /*5530*/  PRMT R5, R107, 0x8880, RZ ;  /* 0x000088806b057816 */ /* 0x001fca00000000ff */
[----:B------:R-:W-:-:S07]  /*5540*/  IMAD R104, R5, R106, RZ ;  /* 0x0000006a05687224 */ /* 0x000fce00078e02ff */
.L_x_190:
[----:B------:R-:W-:Y:S05]  /*5550*/  BSYNC B1 ;  /* 0x0000000000017941 */ /* 0x000fea0003800000 */
.L_x_189:
[----:B0-----:R-:W-:Y:S01]  /*5560*/  @!P3 IMAD R5, R28, R105, R104 ;  /* 0x000000691c05b224 */ /* 0x001fe200078e0268 */
[----:B------:R-:W-:Y:S04]  /*5570*/  BSSY B1, `(.L_x_191) ;  /* 0x0000006000017945 */ /* 0x000fe80003800000 */
[----:B------:R0:W-:Y:S01]  /*5580*/  @!P3 STG.E.U8 desc[UR36][R10.64+0x48], R5 ;  /* 0x000048050a00b986 */ /* 0x0001e2000c101124 */
[----:B------:R-:W-:Y:S05]  /*5590*/  @P1 BRA `(.L_x_192) ;  /* 0x00000000000c1947 */ /* 0x000fea0003800000 */
[----:B--2---:R-:W0:Y:S02]  /*55a0*/  LDG.E.U8 R107, desc[UR36][R20.64+0x49] ;  /* 0x00004924146b7981 */ /* 0x004e24000c1e1100 */
[----:B0-----:R-:W-:-:S05]  /*55b0*/  PRMT R5, R107, 0x8880, RZ ;  /* 0x000088806b057816 */ /* 0x001fca00000000ff */
[----:B------:R-:W-:-:S07]  /*55c0*/  IMAD R104, R5, R106, RZ ;  /* 0x0000006a05687224 */ /* 0x000fce00078e02ff */
.L_x_192:
[----:B------:R-:W-:Y:S05]  /*55d0*/  BSYNC B1 ;  /* 0x0000000000017941 */ /* 0x000fea0003800000 */
.L_x_191:
[----:B------:R-:W-:Y:S01]  /*55e0*/  @!P1 IMAD R29, R29, R105, R104 ;  /* 0x000000691d1d9224 */ /* 0x000fe200078e0268 */
[----:B------:R-:W-:Y:S04]  /*55f0*/  BSSY B1, `(.L_x_193) ;  /* 0x0000006000017945 */ /* 0x000fe80003800000 */
[----:B------:R0:W-:Y:S01]  /*5600*/  @!P1 STG.E.U8 desc[UR36][R10.64+0x49], R29 ;  /* 0x0000491d0a009986 */ /* 0x0001e2000c101124 */
[----:B------:R-:W-:Y:S05]  /*5610*/  @P5 BRA `(.L_x_194) ;  /* 0x00000000000c5947 */ /* 0x000fea0003800000 */
[----:B--2---:R-:W0:Y:S02]  /*5620*/  LDG.E.U8 R107, desc[UR36][R96.64+0x48] ;  /* 0x00004824606b7981 */ /* 0x004e24000c1e1100 */
[----:B0-----:R-:W-:-:S05]  /*5630*/  PRMT R5, R107, 0x8880, RZ ;  /* 0x000088806b057816 */ /* 0x001fca00000000ff */
[----:B------:R-:W-:-:S07]  /*5640*/  IMAD R104, R5, R106, RZ ;  /* 0x0000006a05687224 */ /* 0x000fce00078e02ff */
.L_x_194:
[----:B------:R-:W-:Y:S05]  /*5650*/  BSYNC B1 ;  /* 0x0000000000017941 */ /* 0x000fea0003800000 */
.L_x_193:
[----:B0-----:R-:W-:Y:S01]  /*5660*/  @!P5 IMAD R5, R30, R105, R104 ;  /* 0x000000691e05d224 */ /* 0x001fe200078e0268 */
[----:B------:R-:W-:Y:S01]  /*5670*/  ISETP.LT.OR P2, PT, R3, 0x4a, !P2 ;  /* 0x0000004a0300780c */ /* 0x000fe20005741670 */
[----:B------:R-:W-:Y:S03]  /*5680*/  BSSY B1, `(.L_x_195) ;  /* 0x0000006000017945 */ /* 0x000fe60003800000 */
[----:B------:R0:W-:Y:S09]  /*5690*/  @!P5 STG.E.U8 desc[UR36][R8.64+0x48], R5 ;  /* 0x000048050800d986 */ /* 0x0001f2000c101124 */
[----:B------:R-:W-:Y:S05]  /*56a0*/  @P2 BRA `(.L_x_196) ;  /* 0x00000000000c2947 */ /* 0x000fea0003800000 */
[----:B--2---:R-:W2:Y:S02]  /*56b0*/  LDG.E.U8 R107, desc[UR36][R96.64+0x49] ;  /* 0x00004924606b7981 */ /* 0x004ea4000c1e1100 */
[----:B--2---:R-:W-:-:S05]  /*56c0*/  PRMT R3, R107, 0x8880, RZ ;  /* 0x000088806b037816 */ /* 0x004fca00000000ff */
[----:B------:R-:W-:-:S07]  /*56d0*/  IMAD R104, R3, R106, RZ ;  /* 0x0000006a03687224 */ /* 0x000fce00078e02ff */
.L_x_196:
[----:B------:R-:W-:Y:S05]  /*56e0*/  BSYNC B1 ;  /* 0x0000000000017941 */ /* 0x000fea0003800000 */
.L_x_195:
[----:B------:R-:W-:Y:S01]  /*56f0*/  IMAD R31, R31, R105, R104 ;  /* 0x000000691f1f7224 */ /* 0x000fe200078e0268 */
[----:B------:R-:W-:Y:S06]  /*5700*/  @P2 BRA `(.L_x_197) ;  /* 0x0000000c00d82947 */ /* 0x000fec0003800000 */
[----:B------:R0:W-:Y:S01]  /*5710*/  STG.E.U8 desc[UR36][R8.64+0x49], R31 ;  /* 0x0000491f08007986 */ /* 0x0001e2000c101124 */
[----:B------:R-:W-:Y:S05]  /*5720*/  BRA `(.L_x_197) ;  /* 0x0000000c00d07947 */ /* 0x000fea0003800000 */
.L_x_36:
[C---:B------:R-:W-:Y:S02]  /*5730*/  ISETP.GE.AND P2, PT, R114.reuse, 0x1, PT ;  /* 0x000000017200780c */ /* 0x040fe40003f46270 */
[----:B------:R-:W-:Y:S02]  /*5740*/  ISETP.GE.AND P3, PT, R114, 0x9, PT ;  /* 0x000000097200780c */ /* 0x000fe40003f66270 */
[C---:B------:R-:W-:Y:S02]  /*5750*/  ISETP.LT.OR P4, PT, R3.reuse, 0x1, !P2 ;  /* 0x000000010300780c */ /* 0x040fe40005781670 */
[C---:B------:R-:W-:Y:S02]  /*5760*/  ISETP.LT.OR P5, PT, R3.reuse, 0x2, !P2 ;  /* 0x000000020300780c */ /* 0x040fe400057a1670 */
[C---:B------:R-:W-:Y:S02]  /*5770*/  ISETP.LT.OR P0, PT, R3.reuse, 0x1, !P3 ;  /* 0x000000010300780c */ /* 0x040fe40005f01670 */
[----:B------:R-:W-:-:S07]  /*5780*/  ISETP.LT.OR P1, PT, R3, 0x2, !P3 ;  /* 0x000000020300780c */ /* 0x000fce0005f21670 */
[-C--:B------:R-:W-:Y:S02]  /*5790*/  @!P4 IMAD R13, R96, R105.reuse, RZ ;  /* 0x00000069600dc224 */ /* 0x080fe400078e02ff */
[-C--:B------:R-:W-:Y:S02]  /*57a0*/  @!P5 IMAD R97, R97, R105.reuse, RZ ;  /* 0x000000696161d224 */ /* 0x080fe400078e02ff */
[-C--:B------:R-:W-:Y:S01]  /*57b0*/  @!P0 IMAD R15, R98, R105.reuse, RZ ;  /* 0x00000069620f8224 */ /* 0x080fe200078e02ff */
[----:B------:R0:W-:Y:S01]  /*57c0*/  @!P4 STG.E.U8 desc[UR36][R4.64], R13 ;  /* 0x0000000d0400c986 */ /* 0x0001e2000c101124 */
[----:B------:R-:W-:Y:S01]  /*57d0*/  ISETP.LT.OR P4, PT, R3, 0x9, !P2 ;  /* 0x000000090300780c */ /* 0x000fe20005781670 */
[----:B------:R-:W-:Y:S02]  /*57e0*/  @!P1 IMAD R99, R99, R105, RZ ;  /* 0x0000006963639224 */ /* 0x000fe400078e02ff */
[----:B------:R-:W-:Y:S01]  /*57f0*/  @!P5 STG.E.U8 desc[UR36][R4.64+0x1], R97 ;  /* 0x000001610400d986 */ /* 0x000fe2000c101124 */
[----:B------:R-:W-:-:S03]  /*5800*/  ISETP.LT.OR P5, PT, R3, 0xa, !P2 ;  /* 0x0000000a0300780c */ /* 0x000fc600057a1670 */
[----:B------:R1:W-:Y:S01]  /*5810*/  @!P0 STG.E.U8 desc[UR36][R6.64], R15 ;  /* 0x0000000f06008986 */ /* 0x0003e2000c101124 */
[----:B------:R-:W-:-:S03]  /*5820*/  ISETP.LT.OR P0, PT, R3, 0x9, !P3 ;  /* 0x000000090300780c */ /* 0x000fc60005f01670 */
[----:B------:R-:W-:Y:S01]  /*5830*/  @!P1 STG.E.U8 desc[UR36][R6.64+0x1], R99 ;  /* 0x0000016306009986 */ /* 0x000fe2000c101124 */
[----:B------:R-:W-:Y:S01]  /*5840*/  ISETP.GE.AND P1, PT, R114, 0x81, PT ;  /* 0x000000817200780c */ /* 0x000fe20003f26270 */
[----:B------:R-:W-:-:S04]  /*5850*/  @!P4 IMAD R21, R100, R105, RZ ;  /* 0x000000696415c224 */ /* 0x000fc800078e02ff */
[-C--:B------:R-:W-:Y:S01]  /*5860*/  @!P5 IMAD R101, R101, R105.reuse, RZ ;  /* 0x000000696565d224 */ /* 0x080fe200078e02ff */
[----:B------:R3:W-:Y:S01]  /*5870*/  @!P4 STG.E.U8 desc[UR36][R4.64+0x8], R21 ;  /* 0x000008150400c986 */ /* 0x0007e2000c101124 */
[C---:B------:R-:W-:Y:S02]  /*5880*/  ISETP.LT.OR P4, PT, R3.reuse, 0xa, !P3 ;  /* 0x0000000a0300780c */ /* 0x040fe40005f81670 */
[----:B0-----:R-:W-:Y:S01]  /*5890*/  @!P0 IMAD R13, R102, R105, RZ ;  /* 0x00000069660d8224 */ /* 0x001fe200078e02ff */
[----:B------:R-:W-:Y:S01]  /*58a0*/  @!P5 STG.E.U8 desc[UR36][R4.64+0x9], R101 ;  /* 0x000009650400d986 */ /* 0x000fe2000c101124 */
[----:B------:R-:W-:-:S03]  /*58b0*/  ISETP.LT.OR P5, PT, R3, 0x1, !P1 ;  /* 0x000000010300780c */ /* 0x000fc60004fa1670 */
[----:B------:R0:W-:Y:S01]  /*58c0*/  @!P0 STG.E.U8 desc[UR36][R6.64+0x8], R13 ;  /* 0x0000080d06008986 */ /* 0x0001e2000c101124 */
[----:B------:R-:W-:-:S05]  /*58d0*/  ISETP.GE.AND P0, PT, R114, 0x89, PT ;  /* 0x000000897200780c */ /* 0x000fca0003f06270 */
[----:B------:R-:W-:-:S04]  /*58e0*/  @!P4 IMAD R103, R103, R105, RZ ;  /* 0x000000696767c224 */ /* 0x000fc800078e02ff */
[----:B-1----:R-:W-:Y:S01]  /*58f0*/  @!P5 IMAD R15, R88, R105, RZ ;  /* 0x00000069580fd224 */ /* 0x002fe200078e02ff */
[----:B------:R-:W-:Y:S01]  /*5900*/  @!P4 STG.E.U8 desc[UR36][R6.64+0x9], R103 ;  /* 0x000009670600c986 */ /* 0x000fe2000c101124 */
[----:B------:R-:W-:-:S03]  /*5910*/  ISETP.LT.OR P4, PT, R3, 0x2, !P1 ;  /* 0x000000020300780c */ /* 0x000fc60004f81670 */
[----:B------:R1:W-:Y:S01]  /*5920*/  @!P5 STG.E.U8 desc[UR36][R10.64], R15 ;  /* 0x0000000f0a00d986 */ /* 0x0003e2000c101124 */
[----:B------:R-:W-:-:S09]  /*5930*/  ISETP.LT.OR P5, PT, R3, 0x1, !P0 ;  /* 0x000000010300780c */ /* 0x000fd200047a1670 */
[----:B------:R-:W-:-:S04]  /*5940*/  @!P4 IMAD R89, R89, R105, RZ ;  /* 0x000000695959c224 */ /* 0x000fc800078e02ff */
[----:B---3--:R-:W-:Y:S01]  /*5950*/  @!P5 IMAD R21, R90, R105, RZ ;  /* 0x000000695a15d224 */ /* 0x008fe200078e02ff */
[----:B------:R-:W-:Y:S01]  /*5960*/  @!P4 STG.E.U8 desc[UR36][R10.64+0x1], R89 ;  /* 0x000001590a00c986 */ /* 0x000fe2000c101124 */
[----:B------:R-:W-:-:S03]  /*5970*/  ISETP.LT.OR P4, PT, R3, 0x2, !P0 ;  /* 0x000000020300780c */ /* 0x000fc60004781670 */
[----:B------:R3:W-:Y:S01]  /*5980*/  @!P5 STG.E.U8 desc[UR36][R8.64], R21 ;  /* 0x000000150800d986 */ /* 0x0007e2000c101124 */
[----:B------:R-:W-:-:S09]  /*5990*/  ISETP.LT.OR P5, PT, R3, 0x9, !P1 ;  /* 0x000000090300780c */ /* 0x000fd20004fa1670 */
[----:B------:R-:W-:-:S04]  /*59a0*/  @!P4 IMAD R91, R91, R105, RZ ;  /* 0x000000695b5bc224 */ /* 0x000fc800078e02ff */
[----:B0-----:R-:W-:Y:S01]  /*59b0*/  @!P5 IMAD R13, R92, R105, RZ ;  /* 0x000000695c0dd224 */ /* 0x001fe200078e02ff */
[----:B------:R-:W-:Y:S01]  /*59c0*/  @!P4 STG.E.U8 desc[UR36][R8.64+0x1], R91 ;  /* 0x0000015b0800c986 */ /* 0x000fe2000c101124 */
[----:B------:R-:W-:-:S03]  /*59d0*/  ISETP.LT.OR P4, PT, R3, 0xa, !P1 ;  /* 0x0000000a0300780c */ /* 0x000fc60004f81670 */
[----:B------:R0:W-:Y:S01]  /*59e0*/  @!P5 STG.E.U8 desc[UR36][R10.64+0x8], R13 ;  /* 0x0000080d0a00d986 */ /* 0x0001e2000c101124 */
[----:B------:R-:W-:-:S09]  /*59f0*/  ISETP.LT.OR P5, PT, R3, 0x9, !P0 ;  /* 0x000000090300780c */ /* 0x000fd200047a1670 */
        /* <DEDUP_REMOVED lines=154> */
[----:B------:R-:W-:Y:S01]  /*63a0*/  @!P5 STG.E.U8 desc[UR36][R4.64+0x40], R21 ;  /* 0x000040150400d986 */ /* 0x000fe2000c101124 */
[----:B------:R-:W-:-:S09]  /*63b0*/  ISETP.LT.OR P5, PT, R3, 0x41, !P3 ;  /* 0x000000410300780c */ /* 0x000fd20005fa1670 */
[----:B------:R-:W-:-:S04]  /*63c0*/  @!P4 IMAD R33, R33, R105, RZ ;  /* 0x000000692121c224 */ /* 0x000fc800078e02ff */
[----:B0-----:R-:W-:Y:S01]  /*63d0*/  @!P5 IMAD R13, R34, R105, RZ ;  /* 0x00000069220dd224 */ /* 0x001fe200078e02ff */
[----:B------:R-:W-:Y:S01]  /*63e0*/  @!P4 STG.E.U8 desc[UR36][R4.64+0x41], R33 ;  /* 0x000041210400c986 */ /* 0x000fe2000c101124 */
[----:B------:R-:W-:-:S03]  /*63f0*/  ISETP.LT.OR P4, PT, R3, 0x42, !P3 ;  /* 0x000000420300780c */ /* 0x000fc60005f81670 */
[----:B------:R0:W-:Y:S01]  /*6400*/  @!P5 STG.E.U8 desc[UR36][R6.64+0x40], R13 ;  /* 0x0000400d0600d986 */ /* 0x0001e2000c101124 */
[C---:B------:R-:W-:Y:S02]  /*6410*/  ISETP.LT.OR P5, PT, R3.reuse, 0x49, !P2 ;  /* 0x000000490300780c */ /* 0x040fe400057a1670 */
[----:B------:R-:W-:-:S07]  /*6420*/  ISETP.LT.OR P2, PT, R3, 0x4a, !P2 ;  /* 0x0000004a0300780c */ /* 0x000fce0005741670 */
[----:B------:R-:W-:-:S04]  /*6430*/  @!P4 IMAD R35, R35, R105, RZ ;  /* 0x000000692323c224 */ /* 0x000fc800078e02ff */
[-C--:B-1----:R-:W-:Y:S01]  /*6440*/  @!P5 IMAD R15, R36, R105.reuse, RZ ;  /* 0x00000069240fd224 */ /* 0x082fe200078e02ff */
[----:B------:R-:W-:Y:S01]  /*6450*/  @!P4 STG.E.U8 desc[UR36][R6.64+0x41], R35 ;  /* 0x000041230600c986 */ /* 0x000fe2000c101124 */
[----:B------:R-:W-:Y:S01]  /*6460*/  @!P2 IMAD R37, R37, R105, RZ ;  /* 0x000000692525a224 */ /* 0x000fe200078e02ff */
[C---:B------:R-:W-:Y:S02]  /*6470*/  ISETP.LT.OR P4, PT, R3.reuse, 0x49, !P3 ;  /* 0x000000490300780c */ /* 0x040fe40005f81670 */
[C---:B------:R-:W-:Y:S01]  /*6480*/  ISETP.LT.OR P3, PT, R3.reuse, 0x4a, !P3 ;  /* 0x0000004a0300780c */ /* 0x040fe20005f61670 */
[----:B------:R-:W-:Y:S01]  /*6490*/  @!P5 STG.E.U8 desc[UR36][R4.64+0x48], R15 ;  /* 0x0000480f0400d986 */ /* 0x000fe2000c101124 */
[----:B------:R-:W-:-:S03]  /*64a0*/  ISETP.LT.OR P5, PT, R3, 0x41, !P1 ;  /* 0x000000410300780c */ /* 0x000fc60004fa1670 */
[----:B------:R1:W-:Y:S01]  /*64b0*/  @!P2 STG.E.U8 desc[UR36][R4.64+0x49], R37 ;  /* 0x000049250400a986 */ /* 0x0003e2000c101124 */
[----:B------:R-:W-:-:S05]  /*64c0*/  ISETP.LT.OR P2, PT, R3, 0x42, !P1 ;  /* 0x000000420300780c */ /* 0x000fca0004f41670 */
[-C--:B0-----:R-:W-:Y:S02]  /*64d0*/  @!P4 IMAD R13, R38, R105.reuse, RZ ;  /* 0x00000069260dc224 */ /* 0x081fe400078e02ff */
[-C--:B------:R-:W-:Y:S02]  /*64e0*/  @!P3 IMAD R39, R39, R105.reuse, RZ ;  /* 0x000000692727b224 */ /* 0x080fe400078e02ff */
[-C--:B------:R-:W-:Y:S01]  /*64f0*/  @!P5 IMAD R21, R24, R105.reuse, RZ ;  /* 0x000000691815d224 */ /* 0x080fe200078e02ff */
[----:B------:R-:W-:Y:S01]  /*6500*/  @!P4 STG.E.U8 desc[UR36][R6.64+0x48], R13 ;  /* 0x0000480d0600c986 */ /* 0x000fe2000c101124 */
[----:B------:R-:W-:Y:S02]  /*6510*/  ISETP.LT.OR P4, PT, R3, 0x42, !P0 ;  /* 0x000000420300780c */ /* 0x000fe40004781670 */
[----:B------:R-:W-:Y:S01]  /*6520*/  @!P2 IMAD R25, R25, R105, RZ ;  /* 0x000000691919a224 */ /* 0x000fe200078e02ff */
[----:B------:R0:W-:Y:S01]  /*6530*/  @!P3 STG.E.U8 desc[UR36][R6.64+0x49], R39 ;  /* 0x000049270600b986 */ /* 0x0001e2000c101124 */
[----:B------:R-:W-:-:S03]  /*6540*/  ISETP.LT.OR P3, PT, R3, 0x41, !P0 ;  /* 0x000000410300780c */ /* 0x000fc60004761670 */
[----:B------:R3:W-:Y:S01]  /*6550*/  @!P2 STG.E.U8 desc[UR36][R10.64+0x41], R25 ;  /* 0x000041190a00a986 */ /* 0x0007e2000c101124 */
[C---:B------:R-:W-:Y:S02]  /*6560*/  ISETP.LT.OR P2, PT, R3.reuse, 0x49, !P1 ;  /* 0x000000490300780c */ /* 0x040fe40004f41670 */
[C---:B------:R-:W-:Y:S01]  /*6570*/  ISETP.LT.OR P1, PT, R3.reuse, 0x4a, !P1 ;  /* 0x0000004a0300780c */ /* 0x040fe20004f21670 */
[----:B------:R3:W-:Y:S01]  /*6580*/  @!P5 STG.E.U8 desc[UR36][R10.64+0x40], R21 ;  /* 0x000040150a00d986 */ /* 0x0007e2000c101124 */
[----:B------:R-:W-:Y:S01]  /*6590*/  ISETP.LT.OR P5, PT, R3, 0x49, !P0 ;  /* 0x000000490300780c */ /* 0x000fe200047a1670 */
[----:B------:R-:W-:Y:S01]  /*65a0*/  @!P4 IMAD R27, R27, R105, RZ ;  /* 0x000000691b1bc224 */ /* 0x000fe200078e02ff */
[----:B------:R-:W-:-:S03]  /*65b0*/  ISETP.LT.OR P0, PT, R3, 0x4a, !P0 ;  /* 0x0000004a0300780c */ /* 0x000fc60004701670 */
[-C--:B------:R-:W-:Y:S01]  /*65c0*/  @!P3 IMAD R3, R26, R105.reuse, RZ ;  /* 0x000000691a03b224 */ /* 0x080fe200078e02ff */
[----:B------:R3:W-:Y:S03]  /*65d0*/  @!P4 STG.E.U8 desc[UR36][R8.64+0x41], R27 ;  /* 0x0000411b0800c986 */ /* 0x0007e6000c101124 */
[-C--:B-1----:R-:W-:Y:S01]  /*65e0*/  @!P2 IMAD R5, R28, R105.reuse, RZ ;  /* 0x000000691c05a224 */ /* 0x082fe200078e02ff */
[----:B------:R3:W-:Y:S01]  /*65f0*/  @!P3 STG.E.U8 desc[UR36][R8.64+0x40], R3 ;  /* 0x000040030800b986 */ /* 0x0007e2000c101124 */
[-C--:B------:R-:W-:Y:S02]  /*6600*/  @!P1 IMAD R29, R29, R105.reuse, RZ ;  /* 0x000000691d1d9224 */ /* 0x080fe400078e02ff */
[-C--:B0-----:R-:W-:Y:S01]  /*6610*/  @!P5 IMAD R7, R30, R105.reuse, RZ ;  /* 0x000000691e07d224 */ /* 0x081fe200078e02ff */
[----:B------:R3:W-:Y:S01]  /*6620*/  @!P2 STG.E.U8 desc[UR36][R10.64+0x48], R5 ;  /* 0x000048050a00a986 */ /* 0x0007e2000c101124 */
[----:B------:R-:W-:-:S03]  /*6630*/  @!P0 IMAD R31, R31, R105, RZ ;  /* 0x000000691f1f8224 */ /* 0x000fc600078e02ff */
[----:B------:R3:W-:Y:S04]  /*6640*/  @!P1 STG.E.U8 desc[UR36][R10.64+0x49], R29 ;  /* 0x0000491d0a009986 */ /* 0x0007e8000c101124 */
[----:B------:R3:W-:Y:S04]  /*6650*/  @!P5 STG.E.U8 desc[UR36][R8.64+0x48], R7 ;  /* 0x000048070800d986 */ /* 0x0007e8000c101124 */
[----:B------:R3:W-:Y:S02]  /*6660*/  @!P0 STG.E.U8 desc[UR36][R8.64+0x49], R31 ;  /* 0x0000491f08008986 */ /* 0x0007e4000c101124 */
.L_x_197:
[----:B------:R-:W-:Y:S05]  /*6670*/  BSYNC B0 ;  /* 0x0000000000007941 */ /* 0x000fea0003800000 */
.L_x_35:
[----:B------:R-:W-:Y:S01]  /*6680*/  ULDC UR4, c[0x0][0xc] ;  /* 0x0000030000047ab9 */ /* 0x000fe20000000800 */
[----:B------:R-:W-:Y:S01]  /*6690*/  ULDC UR5, c[0x0][0x10] ;  /* 0x0000040000057ab9 */ /* 0x000fe20000000800 */
[----:B---3--:R-:W3:Y:S01]  /*66a0*/  LDC R3, c[0x0][0x14] ;  /* 0x00000500ff037b82 */ /* 0x008ee20000000800 */
[----:B------:R-:W-:Y:S01]  /*66b0*/  UIMAD.WIDE.U32 UR4, UR4, UR5, URZ ;  /* 0x00000005040472a5 */ /* 0x000fe2000f8e003f */
[----:B------:R-:W-:Y:S02]  /*66c0*/  IMAD.MOV.U32 R109, RZ, RZ, -0x1 ;  /* 0xffffffffff6d7424 */ /* 0x000fe400078e00ff */
[----:B------:R-:W-:-:S03]  /*66d0*/  IMAD.MOV.U32 R104, RZ, RZ, -0x1 ;  /* 0xffffffffff687424 */ /* 0x000fc600078e00ff */
[----:B---3--:R-:W-:-:S04]  /*66e0*/  IMAD.WIDE.U32 R16, R3, UR4, R16 ;  /* 0x0000000403107c25 */ /* 0x008fc8000f8e0010 */
[----:B------:R-:W-:Y:S01]  /*66f0*/  IMAD R3, R3, UR5, RZ ;  /* 0x0000000503037c24 */ /* 0x000fe2000f8e02ff */
[----:B------:R-:W-:Y:S02]  /*6700*/  ULDC.64 UR4, c[0x0][0x650] ;  /* 0x0001940000047ab9 */ /* 0x000fe40000000a00 */
[----:B------:R-:W-:Y:S01]  /*6710*/  ISETP.GE.U32.AND P0, PT, R16, UR4, PT ;  /* 0x0000000410007c0c */ /* 0x000fe2000bf06070 */
[--C-:B------:R-:W-:Y:S01]  /*6720*/  IMAD.IADD R17, R17, 0x1, R3.reuse ;  /* 0x0000000111117824 */ /* 0x100fe200078e0203 */
[----:B------:R-:W-:-:S04]  /*6730*/  PRMT R3, RZ, 0x7610, R3 ;  /* 0x00007610ff037816 */ /* 0x000fc80000000003 */
[----:B------:R-:W-:-:S13]  /*6740*/  ISETP.GE.U32.AND.EX P0, PT, R17, UR5, PT, P0 ;  /* 0x0000000511007c0c */ /* 0x000fda000bf06100 */
[----:B------:R-:W-:Y:S05]  /*6750*/  @P0 BRA `(.L_x_198) ;  /* 0x0000000400640947 */ /* 0x000fea0003800000 */
[----:B------:R-:W3:Y:S01]  /*6760*/  S2R R12, SR_CTAID.X ;  /* 0x00000000000c7919 */ /* 0x000ee20000002500 */
[----:B------:R-:W1:Y:S01]  /*6770*/  LDC.64 R10, c[0x0][0x628] ;  /* 0x00018a00ff0a7b82 */ /* 0x000e620000000a00 */
[----:B------:R-:W-:Y:S01]  /*6780*/  ULDC UR4, c[0x0][0x150] ;  /* 0x0000540000047ab9 */ /* 0x000fe20000000800 */
[----:B0-----:R-:W-:Y:S01]  /*6790*/  IMAD.MOV.U32 R8, RZ, RZ, R16 ;  /* 0x000000ffff087224 */ /* 0x001fe200078e0010 */
[----:B------:R-:W0:Y:S01]  /*67a0*/  S2R R24, SR_CTAID.Y ;  /* 0x0000000000187919 */ /* 0x000e220000002600 */
[----:B------:R-:W-:-:S04]  /*67b0*/  IMAD.MOV.U32 R9, RZ, RZ, R17 ;  /* 0x000000ffff097224 */ /* 0x000fc800078e0011 */
[----:B------:R-:W0:Y:S08]  /*67c0*/  LDC R21, c[0x0][0x144] ;  /* 0x00005100ff157b82 */ /* 0x000e300000000800 */
[----:B------:R-:W0:Y:S08]  /*67d0*/  LDC R0, c[0x0][0x630] ;  /* 0x00018c00ff007b82 */ /* 0x000e300000000800 */
[----:B------:R-:W0:Y:S01]  /*67e0*/  LDC.64 R14, c[0x0][0x620] ;  /* 0x00018800ff0e7b82 */ /* 0x000e220000000a00 */
[----:B-1----:R-:W-:-:S04]  /*67f0*/  ISETP.NE.U32.AND P0, PT, R10, RZ, PT ;  /* 0x000000ff0a00720c */ /* 0x002fc80003f05070 */
[----:B------:R-:W-:Y:S02]  /*6800*/  ISETP.NE.AND.EX P0, PT, R11, RZ, PT, P0 ;  /* 0x000000ff0b00720c */ /* 0x000fe40003f05300 */
[----:B---3--:R-:W-:-:S05]  /*6810*/  I2FP.F32.U32 R3, R12 ;  /* 0x0000000c00037245 */ /* 0x008fca0000201000 */
[----:B------:R-:W-:-:S04]  /*6820*/  FMUL R3, R3, UR4 ;  /* 0x0000000403037c20 */ /* 0x000fc80008400000 */
[----:B------:R1:W3:Y:S02]  /*6830*/  F2I.U32.TRUNC.NTZ R20, R3 ;  /* 0x0000000300147305 */ /* 0x0002e4000020f000 */
[----:B------:R-:W-:Y:S05]  /*6840*/  @!P0 BRA `(.L_x_199) ;  /* 0x0000000000288947 */ /* 0x000fea0003800000 */
[----:B-1----:R-:W1:Y:S02]  /*6850*/  LDC R3, c[0x0][0x634] ;  /* 0x00018d00ff037b82 */ /* 0x002e640000000800 */
[----:B-1----:R-:W-:-:S05]  /*6860*/  IADD3 R3, P0, R16, R3, RZ ;  /* 0x0000000310037210 */ /* 0x002fca0007f1e0ff */
[----:B------:R-:W-:-:S04]  /*6870*/  IMAD.X R13, RZ, RZ, R17, P0 ;  /* 0x000000ffff0d7224 */ /* 0x000fc800000e0611 */
[----:B------:R-:W-:-:S04]  /*6880*/  IMAD.WIDE.U32 R4, R13, R10, RZ ;  /* 0x0000000a0d047225 */ /* 0x000fc800078e00ff */
[----:B----4-:R-:W-:-:S04]  /*6890*/  IMAD.WIDE.U32 R6, P0, R3, R11, R4 ;  /* 0x0000000b03067225 */ /* 0x010fc80007800004 */
[----:B------:R-:W-:-:S04]  /*68a0*/  IMAD.WIDE.U32 R4, R3, R10, RZ ;  /* 0x0000000a03047225 */ /* 0x000fc800078e00ff */
[----:B------:R-:W-:Y:S01]  /*68b0*/  IMAD.X R9, RZ, RZ, RZ, P0 ;  /* 0x000000ffff097224 */ /* 0x000fe200000e06ff */
[----:B------:R-:W-:Y:S01]  /*68c0*/  IADD3 RZ, P0, R5, R6, RZ ;  /* 0x0000000605ff7210 */ /* 0x000fe20007f1e0ff */
[----:B------:R-:W-:-:S04]  /*68d0*/  IMAD.MOV.U32 R8, RZ, RZ, R7 ;  /* 0x000000ffff087224 */ /* 0x000fc800078e0007 */
[----:B------:R-:W-:-:S08]  /*68e0*/  IMAD.WIDE.U32.X R8, R13, R11, R8, P0 ;  /* 0x0000000b0d087225 */ /* 0x000fd000000e0408 */
.L_x_199:
[----:B------:R-:W2:Y:S01]  /*68f0*/  LDC.64 R28, c[0x0][0x640] ;  /* 0x00019000ff1c7b82 */ /* 0x000ea20000000a00 */
[-CC-:B0-----:R-:W-:Y:S01]  /*6900*/  SHF.R.U64 R104, R8, R0.reuse, R9.reuse ;  /* 0x0000000008687219 */ /* 0x181fe20000001209 */
[----:B---3--:R-:W-:Y:S01]  /*6910*/  IMAD.MOV R20, RZ, RZ, -R20 ;  /* 0x000000ffff147224 */ /* 0x008fe200078e0a14 */
[----:B------:R-:W-:Y:S01]  /*6920*/  SHF.R.U32.HI R0, RZ, R0, R9 ;  /* 0x00000000ff007219 */ /* 0x000fe20000011609 */
[----:B------:R-:W-:Y:S01]  /*6930*/  ULDC UR4, c[0x0][0x154] ;  /* 0x0000550000047ab9 */ /* 0x000fe20000000800 */
[----:B-1----:R-:W-:Y:S01]  /*6940*/  IADD3 R3, P0, RZ, -R104, RZ ;  /* 0x80000068ff037210 */ /* 0x002fe20007f1e0ff */
[----:B------:R-:W-:Y:S02]  /*6950*/  IMAD R21, R21, R20, R12 ;  /* 0x0000001415157224 */ /* 0x000fe400078e020c */
[----:B----4-:R-:W0:Y:S01]  /*6960*/  LDC R6, c[0x0][0x618] ;  /* 0x00018600ff067b82 */ /* 0x010e220000000800 */
[----:B------:R-:W-:Y:S02]  /*6970*/  IMAD.MOV.U32 R7, RZ, RZ, 0x1 ;  /* 0x00000001ff077424 */ /* 0x000fe400078e00ff */
[----:B------:R-:W-:-:S04]  /*6980*/  IMAD.X R5, RZ, RZ, ~R0, P0 ;  /* 0x000000ffff057224 */ /* 0x000fc800000e0e00 */
[-C--:B------:R-:W-:Y:S01]  /*6990*/  IMAD R0, R5, R14.reuse, RZ ;  /* 0x0000000e05007224 */ /* 0x080fe200078e02ff */
[----:B------:R-:W1:Y:S01]  /*69a0*/  LDC R8, c[0x0][0x608] ;  /* 0x00018200ff087b82 */ /* 0x000e620000000800 */
[----:B------:R-:W-:-:S04]  /*69b0*/  IMAD.WIDE.U32 R4, R3, R14, R16 ;  /* 0x0000000e03047225 */ /* 0x000fc800078e0010 */
[----:B------:R-:W-:Y:S01]  /*69c0*/  IMAD R3, R3, R15, R0 ;  /* 0x0000000f03037224 */ /* 0x000fe200078e0200 */
[----:B------:R-:W-:Y:S02]  /*69d0*/  I2FP.F32.U32 R0, R24 ;  /* 0x0000001800007245 */ /* 0x000fe40000201000 */
[----:B------:R-:W3:Y:S01]  /*69e0*/  LDC R26, c[0x0][0x658] ;  /* 0x00019600ff1a7b82 */ /* 0x000ee20000000800 */
[----:B------:R-:W-:Y:S01]  /*69f0*/  IMAD.IADD R3, R5, 0x1, R3 ;  /* 0x0000000105037824 */ /* 0x000fe200078e0203 */
[----:B--2---:R-:W-:Y:S01]  /*6a00*/  ISETP.NE.U32.AND P0, PT, R28, RZ, PT ;  /* 0x000000ff1c00720c */ /* 0x004fe20003f05070 */
[----:B------:R-:W-:Y:S01]  /*6a10*/  FMUL R0, R0, UR4 ;  /* 0x0000000400007c20 */ /* 0x000fe20008400000 */
[----:B------:R-:W-:Y:S02]  /*6a20*/  IMAD.MOV.U32 R5, RZ, RZ, -0x1 ;  /* 0xffffffffff057424 */ /* 0x000fe400078e00ff */
[----:B------:R-:W-:Y:S01]  /*6a30*/  ISETP.NE.AND.EX P0, PT, R29, RZ, PT, P0 ;  /* 0x000000ff1d00720c */ /* 0x000fe20003f05300 */
[----:B------:R2:W4:Y:S01]  /*6a40*/  F2I.U32.TRUNC.NTZ R13, R0 ;  /* 0x00000000000d7305 */ /* 0x000522000020f000 */
[----:B------:R-:W2:Y:S01]  /*6a50*/  LDC R15, c[0x0][0x148] ;  /* 0x00005200ff0f7b82 */ /* 0x000ea20000000800 */
[----:B0-----:R-:W-:-:S02]  /*6a60*/  SHF.R.U64 R12, R4, R6, R3 ;  /* 0x00000006040c7219 */ /* 0x001fc40000001203 */
[----:B------:R-:W-:-:S05]  /*6a70*/  SHF.R.U32.HI R3, RZ, R6, R3 ;  /* 0x00000006ff037219 */ /* 0x000fca0000011603 */
[----:B------:R-:W0:Y:S01]  /*6a80*/  LDC R20, c[0x0][0x600] ;  /* 0x00018000ff147b82 */ /* 0x000e220000000800 */
[-CC-:B-1----:R-:W-:Y:S02]  /*6a90*/  SHF.R.U64 R10, R12, R8.reuse, R3.reuse ;  /* 0x000000080c0a7219 */ /* 0x182fe40000001203 */
[----:B------:R-:W-:-:S05]  /*6aa0*/  SHF.R.U32.HI R3, RZ, R8, R3 ;  /* 0x00000008ff037219 */ /* 0x000fca0000011603 */
[----:B------:R-:W1:Y:S01]  /*6ab0*/  LDC R27, c[0x0][0x648] ;  /* 0x00019200ff1b7b82 */ /* 0x000e620000000800 */
[-C--:B---3--:R-:W-:Y:S02]  /*6ac0*/  SHF.L.U32 R4, R5, R26.reuse, RZ ;  /* 0x0000001a05047219 */ /* 0x088fe400000006ff */
[-CC-:B------:R-:W-:Y:S02]  /*6ad0*/  SHF.R.U64 R14, R10, R26.reuse, R3.reuse ;  /* 0x0000001a0a0e7219 */ /* 0x180fe40000001203 */
[----:B------:R-:W-:Y:S02]  /*6ae0*/  SHF.R.U32.HI R5, RZ, R26, R3 ;  /* 0x0000001aff057219 */ /* 0x000fe40000011603 */
[----:B------:R-:W-:Y:S01]  /*6af0*/  LOP3.LUT R25, RZ, R4, RZ, 0x33, !PT ;  /* 0x00000004ff197212 */ /* 0x000fe200078e33ff */
[----:B------:R-:W3:Y:S01]  /*6b00*/  LDC R30, c[0x0][0x638] ;  /* 0x00018e00ff1e7b82 */ /* 0x000ee20000000800 */
[----:B------:R-:W-:Y:S01]  /*6b10*/  SHF.L.U32 R26, R7, R26, RZ ;  /* 0x0000001a071a7219 */ /* 0x000fe200000006ff */
[----:B------:R-:W-:-:S06]  /*6b20*/  IMAD.MOV.U32 R4, RZ, RZ, R14 ;  /* 0x000000ffff047224 */ /* 0x000fcc00078e000e */
[----:B------:R-:W0:Y:S01]  /*6b30*/  LDC R31, c[0x0][0x610] ;  /* 0x00018400ff1f7b82 */ /* 0x000e220000000800 */
[----:B----4-:R-:W-:Y:S05]  /*6b40*/  @!P0 BRA `(.L_x_200) ;  /* 0x0000000000288947 */ /* 0x010fea0003800000 */
        /* <DEDUP_REMOVED lines=10> */
.L_x_200:
[----:B------:R-:W-:Y:S01]  /*6bf0*/  ISETP.NE.AND P0, PT, R2, 0x1, PT ;  /* 0x000000010200780c */ /* 0x000fe20003f05270 */
[----:B0-----:R-:W-:Y:S01]  /*6c00*/  VIADD R7, R20, 0xffffffff ;  /* 0xffffffff14077836 */ /* 0x001fe20000000000 */
[----:B-12---:R-:W-:Y:S01]  /*6c10*/  SHF.R.U64 R0, R4, R27, R5 ;  /* 0x0000001b04007219 */ /* 0x006fe20000001205 */
[----:B------:R-:W-:Y:S01]  /*6c20*/  IMAD.MOV R13, RZ, RZ, -R13 ;  /* 0x000000ffff0d7224 */ /* 0x000fe200078e0a0d */
[----:B------:R-:W-:Y:S01]  /*6c30*/  LOP3.LUT R5, R10, R25, RZ, 0xc0, !PT ;  /* 0x000000190a057212 */ /* 0x000fe200078ec0ff */
[----:B------:R-:W-:Y:S01]  /*6c40*/  IMAD.MOV.U32 R4, RZ, RZ, 0x1 ;  /* 0x00000001ff047424 */ /* 0x000fe200078e00ff */
[----:B------:R-:W-:Y:S01]  /*6c50*/  LOP3.LUT R12, R12, R7, RZ, 0xc0, !PT ;  /* 0x000000070c0c7212 */ /* 0x000fe200078ec0ff */
[----:B------:R-:W-:Y:S02]  /*6c60*/  IMAD.MOV R3, RZ, RZ, -R0 ;  /* 0x000000ffff037224 */ /* 0x000fe400078e0a00 */
[----:B------:R-:W-:Y:S02]  /*6c70*/  IMAD R0, R26, R0, R5 ;  /* 0x000000001a007224 */ /* 0x000fe400078e0205 */
[----:B---3--:R-:W-:-:S02]  /*6c80*/  IMAD R3, R3, R30, R14 ;  /* 0x0000001e03037224 */ /* 0x008fc400078e020e */
[----:B------:R-:W-:Y:S02]  /*6c90*/  @P0 IMAD R21, R15, R13, R24 ;  /* 0x0000000d0f150224 */ /* 0x000fe400078e0218 */
[----:B------:R-:W-:Y:S01]  /*6ca0*/  IMAD R5, R3, R20, R12 ;  /* 0x0000001403057224 */ /* 0x000fe200078e020c */
[----:B------:R-:W-:Y:S01]  /*6cb0*/  PRMT R3, R4, 0x7610, R3 ;  /* 0x0000761004037816 */ /* 0x000fe20000000003 */
[----:B------:R-:W-:-:S05]  /*6cc0*/  IMAD R0, R0, R31, R21 ;  /* 0x0000001f00007224 */ /* 0x000fca00078e0215 */
[----:B------:R-:W-:Y:S02]  /*6cd0*/  SEL R109, R5, R0, !P0 ;  /* 0x00000000056d7207 */ /* 0x000fe40004000000 */
[----:B------:R-:W-:-:S07]  /*6ce0*/  SEL R0, R0, R5, !P0 ;  /* 0x0000000500007207 */ /* 0x000fce0004000000 */
.L_x_198:
[----:B------:R-:W-:Y:S01]  /*6cf0*/  LOP3.LUT P0, RZ, R3, 0xff, RZ, 0xc0, !PT ;  /* 0x000000ff03ff7812 */ /* 0x000fe2000780c0ff */
[----:B------:R-:W-:-:S12]  /*6d00*/  IMAD.MOV.U32 R108, RZ, RZ, R0 ;  /* 0x000000ffff6c7224 */ /* 0x000fd800078e0000 */
[----:B------:R-:W-:Y:S05]  /*6d10*/  @P0 BRA `(.L_x_201) ;  /* 0xffffffa400c40947 */ /* 0x000fea000383ffff */
[----:B------:R-:W-:Y:S05]  /*6d20*/  EXIT ;  /* 0x000000000000794d */ /* 0x000fea0003800000 */
.L_x_8:
[----:B0-----:R-:W-:Y:S01]  /*6d30*/  ULDC.64 UR4, c[0x0][0x650] ;  /* 0x0001940000047ab9 */ /* 0x001fe20000000a00 */
        /* <DEDUP_REMOVED lines=25> */
.L_x_203:
[----:B------:R-:W0:Y:S01]  /*6ed0*/  LDC.64 R28, c[0x0][0x640] ;  /* 0x00019000ff1c7b82 */ /* 0x000e220000000a00 */
[-CC-:B------:R-:W-:Y:S01]  /*6ee0*/  SHF.R.U64 R22, R12, R6.reuse, R13.reuse ;  /* 0x000000060c167219 */ /* 0x180fe2000000120d */
[----:B------:R-:W-:Y:S01]  /*6ef0*/  IMAD.MOV.U32 R30, RZ, RZ, 0x1 ;  /* 0x00000001ff1e7424 */ /* 0x000fe200078e00ff */
[----:B------:R-:W-:Y:S02]  /*6f00*/  SHF.R.U32.HI R6, RZ, R6, R13 ;  /* 0x00000006ff067219 */ /* 0x000fe4000001160d */
        /* <DEDUP_REMOVED lines=8> */
[----:B------:R-:W-:Y:S01]  /*6f90*/  IMAD.IADD R9, R9, 0x1, R11 ;  /* 0x0000000109097824 */ /* 0x000fe200078e020b */
[----:B0-----:R-:W-:-:S04]  /*6fa0*/  ISETP.NE.U32.AND P0, PT, R28, RZ, PT ;  /* 0x000000ff1c00720c */ /* 0x001fc80003f05070 */
[----:B------:R-:W-:Y:S02]  /*6fb0*/  ISETP.NE.AND.EX P0, PT, R29, RZ, PT, P0 ;  /* 0x000000ff1d00720c */ /* 0x000fe40003f05300 */
[----:B------:R-:W0:Y:S01]  /*6fc0*/  LDC R20, c[0x0][0x600] ;  /* 0x00018000ff147b82 */ /* 0x000e220000000800 */
[-CC-:B-1----:R-:W-:Y:S01]  /*6fd0*/  SHF.R.U64 R14, R8, R10.reuse, R9.reuse ;  /* 0x0000000a080e7219 */ /* 0x182fe20000001209 */
[----:B------:R-:W-:Y:S01]  /*6fe0*/  IMAD.MOV.U32 R8, RZ, RZ, -0x1 ;  /* 0xffffffffff087424 */ /* 0x000fe200078e00ff */
[----:B------:R-:W-:-:S05]  /*6ff0*/  SHF.R.U32.HI R9, RZ, R10, R9 ;  /* 0x0000000aff097219 */ /* 0x000fca0000011609 */
[----:B------:R-:W1:Y:S01]  /*7000*/  LDC R26, c[0x0][0x648] ;  /* 0x00019200ff1a7b82 */ /* 0x000e620000000800 */
[-CC-:B--2---:R-:W-:Y:S02]  /*7010*/  SHF.R.U64 R21, R14, R12.reuse, R9.reuse ;  /* 0x0000000c0e157219 */ /* 0x184fe40000001209 */
[----:B------:R-:W-:-:S05]  /*7020*/  SHF.R.U32.HI R6, RZ, R12, R9 ;  /* 0x0000000cff067219 */ /* 0x000fca0000011609 */
[----:B------:R-:W2:Y:S01]  /*7030*/  LDC R27, c[0x0][0x638] ;  /* 0x00018e00ff1b7b82 */ /* 0x000ea20000000800 */
[-C--:B---3--:R-:W-:Y:S02]  /*7040*/  SHF.L.U32 R8, R8, R25.reuse, RZ ;  /* 0x0000001908087219 */ /* 0x088fe400000006ff */
[-CC-:B------:R-:W-:Y:S02]  /*7050*/  SHF.R.U64 R23, R21, R25.reuse, R6.reuse ;  /* 0x0000001915177219 */ /* 0x180fe40000001206 */
[----:B------:R-:W-:Y:S02]  /*7060*/  LOP3.LUT R32, RZ, R8, RZ, 0x33, !PT ;  /* 0x00000008ff207212 */ /* 0x000fe400078e33ff */
[----:B------:R-:W-:Y:S01]  /*7070*/  SHF.R.U32.HI R9, RZ, R25, R6 ;  /* 0x00000019ff097219 */ /* 0x000fe20000011606 */
[----:B------:R-:W3:Y:S01]  /*7080*/  LDC R31, c[0x0][0x610] ;  /* 0x00018400ff1f7b82 */ /* 0x000ee20000000800 */
[----:B------:R-:W-:Y:S01]  /*7090*/  IMAD.MOV.U32 R8, RZ, RZ, R23 ;  /* 0x000000ffff087224 */ /* 0x000fe200078e0017 */
[----:B------:R-:W-:Y:S06]  /*70a0*/  @!P0 BRA `(.L_x_204) ;  /* 0x0000000000288947 */ /* 0x000fec0003800000 */
        /* <DEDUP_REMOVED lines=10> */
.L_x_204:
[----:B------:R-:W-:Y:S02]  /*7150*/  ISETP.NE.AND P0, PT, R2, 0x1, PT ;  /* 0x000000010200780c */ /* 0x000fe40003f05270 */
[----:B-1----:R-:W-:Y:S01]  /*7160*/  SHF.R.U64 R6, R8, R26, R9 ;  /* 0x0000001a08067219 */ /* 0x002fe20000001209 */
[----:B0-----:R-:W-:Y:S01]  /*7170*/  VIADD R9, R20, 0xffffffff ;  /* 0xffffffff14097836 */ /* 0x001fe20000000000 */
[----:B------:R-:W-:Y:S02]  /*7180*/  SHF.L.U32 R30, R30, R25, RZ ;  /* 0x000000191e1e7219 */ /* 0x000fe400000006ff */
[----:B------:R-:W-:Y:S01]  /*7190*/  LOP3.LUT R5, R21, R32, RZ, 0xc0, !PT ;  /* 0x0000002015057212 */ /* 0x000fe200078ec0ff */
[----:B------:R-:W-:-:S04]  /*71a0*/  IMAD.MOV R8, RZ, RZ, -R6 ;  /* 0x000000ffff087224 */ /* 0x000fc800078e0a06 */
[----:B------:R-:W-:Y:S01]  /*71b0*/  IMAD R6, R30, R6, R5 ;  /* 0x000000061e067224 */ /* 0x000fe200078e0205 */
[----:B------:R-:W-:Y:S01]  /*71c0*/  LOP3.LUT R5, R14, R9, RZ, 0xc0, !PT ;  /* 0x000000090e057212 */ /* 0x000fe200078ec0ff */
[----:B------:R-:W-:Y:S02]  /*71d0*/  @P0 IMAD R3, R7, R24, R4 ;  /* 0x0000001807030224 */ /* 0x000fe400078e0204 */
[----:B--2---:R-:W-:Y:S02]  /*71e0*/  IMAD R4, R8, R27, R23 ;  /* 0x0000001b08047224 */ /* 0x004fe400078e0217 */
[----:B---3--:R-:W-:Y:S02]  /*71f0*/  IMAD R3, R6, R31, R3 ;  /* 0x0000001f06037224 */ /* 0x008fe400078e0203 */
[----:B------:R-:W-:Y:S02]  /*7200*/  IMAD R4, R4, R20, R5 ;  /* 0x0000001404047224 */ /* 0x000fe400078e0205 */
[----:B------:R-:W-:-:S02]  /*7210*/  IMAD.MOV.U32 R8, RZ, RZ, 0x1 ;  /* 0x00000001ff087424 */ /* 0x000fc400078e00ff */
[----:B------:R-:W-:Y:S01]  /*7220*/  IMAD.MOV.U32 R6, RZ, RZ, R22 ;  /* 0x000000ffff067224 */ /* 0x000fe200078e0016 */
[----:B------:R-:W-:Y:S02]  /*7230*/  SEL R20, R4, R3, !P0 ;  /* 0x0000000304147207 */ /* 0x000fe40004000000 */
[----:B------:R-:W-:-:S07]  /*7240*/  SEL R21, R3, R4, !P0 ;  /* 0x0000000403157207 */ /* 0x000fce0004000000 */
.L_x_202:
[----:B------:R-:W-:-:S08]  /*7250*/  NOP ;  /* 0x0000000000007918 */ /* 0x000fd00000000000 */
[----:B------:R-:W0:-:S00]  /*7260*/  USETMAXREG.DEALLOC.CTAPOOL 0x28 ;  /* 0x00000028000079c8 */ /* 0x000e0000080e0500 */
[----:B0-----:R-:W-:-:S13]  /*7270*/  ISETP.NE.AND P0, PT, R0, RZ, PT ;  /* 0x000000ff0000720c */ /* 0x001fda0003f05270 */
[----:B------:R-:W-:Y:S05]  /*7280*/  @P0 EXIT ;  /* 0x000000000000094d */ /* 0x000fea0003800000 */
[----:B------:R-:W-:Y:S01]  /*7290*/  LOP3.LUT P0, RZ, R8, 0xff, RZ, 0xc0, !PT ;  /* 0x000000ff08ff7812 */ /* 0x000fe2000780c0ff */
[----:B------:R-:W-:Y:S02]  /*72a0*/  IMAD.MOV.U32 R0, RZ, RZ, 0x1 ;  /* 0x00000001ff007424 */ /* 0x000fe400078e00ff */
[----:B------:R-:W-:-:S10]  /*72b0*/  IMAD.MOV.U32 R3, RZ, RZ, RZ ;  /* 0x000000ffff037224 */ /* 0x000fd400078e00ff */
[----:B------:R-:W-:Y:S05]  /*72c0*/  @!P0 BRA `(.L_x_205) ;  /* 0x0000000c004c8947 */ /* 0x000fea0003800000 */
[----:B------:R-:W0:Y:S01]  /*72d0*/  LDC R0, c[0x0][0x28c] ;  /* 0x0000a300ff007b82 */ /* 0x000e220000000800 */
[----:B------:R-:W1:Y:S01]  /*72e0*/  S2R R9, SR_CgaCtaId ;  /* 0x0000000000097919 */ /* 0x000e620000008800 */
[----:B------:R-:W-:Y:S01]  /*72f0*/  ULDC UR5, c[0x0][0x658] ;  /* 0x0001960000057ab9 */ /* 0x000fe20000000800 */
[----:B------:R-:W-:Y:S01]  /*7300*/  UMOV UR7, 0xffffffff ;  /* 0xffffffff00077882 */ /* 0x000fe20000000000 */
[----:B------:R-:W-:Y:S01]  /*7310*/  ULDC UR6, c[0x0][0xc] ;  /* 0x0000030000067ab9 */ /* 0x000fe20000000800 */
[----:B------:R-:W-:Y:S01]  /*7320*/  USHF.L.U32 UR8, UR7, UR5, URZ ;  /* 0x0000000507087299 */ /* 0x000fe2000800063f */
[----:B------:R-:W-:Y:S01]  /*7330*/  IMAD.MOV.U32 R12, RZ, RZ, 0x500 ;  /* 0x00000500ff0c7424 */ /* 0x000fe200078e00ff */
[----:B------:R-:W-:Y:S01]  /*7340*/  UMOV UR9, 0x1 ;  /* 0x0000000100097882 */ /* 0x000fe20000000000 */
[----:B------:R-:W-:Y:S01]  /*7350*/  ULDC UR7, c[0x0][0x10] ;  /* 0x0000040000077ab9 */ /* 0x000fe20000000800 */
[----:B------:R-:W-:Y:S01]  /*7360*/  USHF.L.U32 UR18, UR9, UR5, URZ ;  /* 0x0000000509127299 */ /* 0x000fe2000800063f */
[----:B------:R-:W-:Y:S01]  /*7370*/  BSSY B0, `(.L_x_205) ;  /* 0x00000c8000007945 */ /* 0x000fe20003800000 */
[----:B------:R-:W-:Y:S01]  /*7380*/  UIMAD.WIDE.U32 UR6, UR6, UR7, URZ ;  /* 0x00000007060672a5 */ /* 0x000fe2000f8e003f */
[----:B------:R-:W-:Y:S01]  /*7390*/  IMAD.MOV.U32 R11, RZ, RZ, 0x1 ;  /* 0x00000001ff0b7424 */ /* 0x000fe200078e00ff */
[----:B------:R-:W-:Y:S01]  /*73a0*/  ULDC UR5, c[0x0][0x14] ;  /* 0x0000050000057ab9 */ /* 0x000fe20000000800 */
[----:B------:R-:W-:Y:S01]  /*73b0*/  LOP3.LUT R8, R19, 0x2, RZ, 0xfc, !PT ;  /* 0x0000000213087812 */ /* 0x000fe200078efcff */
[----:B------:R-:W-:-:S02]  /*73c0*/  UIMAD.WIDE.U32 UR22, UR6, UR5, URZ ;  /* 0x00000005061672a5 */ /* 0x000fc4000f8e003f */
[----:B------:R-:W-:Y:S01]  /*73d0*/  UIMAD UR13, UR7, UR5, URZ ;  /* 0x00000005070d72a4 */ /* 0x000fe2000f8e023f */
[----:B------:R-:W-:Y:S01]  /*73e0*/  ULDC UR4, c[0x0][0x600] ;  /* 0x0001800000047ab9 */ /* 0x000fe20000000800 */
[----:B------:R-:W-:Y:S02]  /*73f0*/  ULOP3.LUT UR17, URZ, UR8, URZ, 0x33, !UPT ;  /* 0x000000083f117292 */ /* 0x000fe4000f8e333f */
[----:B------:R-:W-:Y:S01]  /*7400*/  UIADD3 UR4, UR4, -0x1, URZ ;  /* 0xffffffff04047890 */ /* 0x000fe2000fffe03f */
[----:B0-----:R-:W-:Y:S01]  /*7410*/  VIADD R0, R0, 0x1f ;  /* 0x0000001f00007836 */ /* 0x001fe20000000000 */
[----:B------:R-:W-:Y:S01]  /*7420*/  UIADD3 UR13, UR23, UR13, URZ ;  /* 0x0000000d170d7290 */ /* 0x000fe2000fffe03f */
[----:B------:R-:W-:-:S03]  /*7430*/  ULDC.64 UR24, c[0x0][0x198] ;  /* 0x0000660000187ab9 */ /* 0x000fc60000000a00 */
[----:B------:R-:W-:-:S04]  /*7440*/  SHF.R.S32.HI R3, RZ, 0x1f, R0 ;  /* 0x0000001fff037819 */ /* 0x000fc80000011400 */
[----:B------:R-:W-:Y:S01]  /*7450*/  LEA.HI R3, R3, R0, RZ, 0x5 ;  /* 0x0000000003037211 */ /* 0x000fe200078f28ff */
[----:B------:R-:W-:Y:S01]  /*7460*/  IMAD.MOV.U32 R0, RZ, RZ, 0x1 ;  /* 0x00000001ff007424 */ /* 0x000fe200078e00ff */
[----:B-1----:R-:W-:Y:S02]  /*7470*/  LOP3.LUT R9, R9, 0x1, RZ, 0xc0, !PT ;  /* 0x0000000109097812 */ /* 0x002fe400078ec0ff */
[----:B------:R-:W-:Y:S01]  /*7480*/  SHF.R.S32.HI R10, RZ, 0x5, R3 ;  /* 0x00000005ff0a7819 */ /* 0x000fe20000011403 */
[----:B------:R-:W-:Y:S02]  /*7490*/  IMAD.MOV.U32 R3, RZ, RZ, RZ ;  /* 0x000000ffff037224 */ /* 0x000fe400078e00ff */
[----:B------:R-:W-:Y:S02]  /*74a0*/  IMAD R12, R9, R12, 0x2a200 ;  /* 0x0002a200090c7424 */ /* 0x000fe400078e020c */
[----:B------:R-:W-:-:S07]  /*74b0*/  VIADD R13, R10, 0x1 ;  /* 0x000000010a0d7836 */ /* 0x000fce0000000000 */
.L_x_216:
[----:B------:R-:W-:-:S03]  /*74c0*/  UMOV UR5, 0xffffffff ;  /* 0xffffffff00057882 */ /* 0x000fc60000000000 */
[----:B------:R-:W-:Y:S05]  /*74d0*/  BRA.DIV UR5, `(.L_x_206) ;  /* 0x0000001a05187947 */ /* 0x000fea000b800000 */
[----:B------:R-:W-:-:S13]  /*74e0*/  ELECT P6, URZ, PT ;  /* 0x00000000003f782f */ /* 0x000fda00038c0000 */
.L_x_244:
[----:B------:R-:W0:Y:S01]  /*74f0*/  LDC R4, c[0x0][0x28c] ;  /* 0x0000a300ff047b82 */ /* 0x000e220000000800 */
[----:B------:R-:W-:Y:S01]  /*7500*/  BSSY B1, `(.L_x_207) ;  /* 0x0000039000017945 */ /* 0x000fe20003800000 */
[----:B0-----:R-:W-:-:S13]  /*7510*/  ISETP.LT.OR P6, PT, R4, 0x1, !P6 ;  /* 0x000000010400780c */ /* 0x001fda00077c1670 */
[----:B------:R-:W-:Y:S05]  /*7520*/  @P6 BRA `(.L_x_208) ;  /* 0x0000000000d86947 */ /* 0x000fea0003800000 */
[----:B------:R-:W-:Y:S02]  /*7530*/  IMAD R20, R20, 0x2, R9 ;  /* 0x0000000214147824 */ /* 0x000fe400078e0209 */
[----:B------:R-:W-:Y:S02]  /*7540*/  IMAD.SHL.U32 R21, R21, 0x100, RZ ;  /* 0x0000010015157824 */ /* 0x000fe400078e00ff */
[----:B------:R-:W-:Y:S02]  /*7550*/  IMAD.MOV.U32 R24, RZ, RZ, RZ ;  /* 0x000000ffff187224 */ /* 0x000fe400078e00ff */
[----:B------:R-:W-:Y:S02]  /*7560*/  IMAD.MOV.U32 R4, RZ, RZ, R13 ;  /* 0x000000ffff047224 */ /* 0x000fe400078e000d */
[----:B------:R-:W-:Y:S02]  /*7570*/  IMAD.MOV.U32 R5, RZ, RZ, R0 ;  /* 0x000000ffff057224 */ /* 0x000fe400078e0000 */
[----:B------:R-:W-:-:S02]  /*7580*/  IMAD.MOV.U32 R7, RZ, RZ, R3 ;  /* 0x000000ffff077224 */ /* 0x000fc400078e0003 */
[----:B------:R-:W-:-:S07]  /*7590*/  IMAD R20, R20, 0x28, RZ ;  /* 0x0000002814147824 */ /* 0x000fce00078e02ff */
.L_x_211:
[----:B------:R-:W0:Y:S01]  /*75a0*/  S2R R15, SR_CgaCtaId ;  /* 0x00000000000f7919 */ /* 0x000e220000008800 */
[----:B------:R-:W-:Y:S02]  /*75b0*/  MOV R14, 0x400 ;  /* 0x00000400000e7802 */ /* 0x000fe40000000f00 */
[----:B------:R-:W-:Y:S02]  /*75c0*/  LOP3.LUT P1, RZ, R18, 0x7f, RZ, 0xc0, !PT ;  /* 0x0000007f12ff7812 */ /* 0x000fe4000782c0ff */
[----:B0-----:R-:W-:Y:S02]  /*75d0*/  LEA R22, R15, R14, 0x18 ;  /* 0x0000000e0f167211 */ /* 0x001fe400078ec0ff */
[----:B------:R-:W-:-:S09]  /*75e0*/  SHF.L.U32 R14, R5, 0x1f, RZ ;  /* 0x0000001f050e7819 */ /* 0x000fd200000006ff */
[----:B------:R-:W0:Y:S01]  /*75f0*/  @!P1 LDC R15, c[0x0][0x500] ;  /* 0x00014000ff0f9b82 */ /* 0x000e220000000800 */
[----:B------:R-:W-:-:S04]  /*7600*/  IMAD R23, R7, 0x8, R22 ;  /* 0x0000000807177824 */ /* 0x000fc800078e0216 */
[----:B------:R-:W1:Y:S02]  /*7610*/  SYNCS.PHASECHK.TRANS64.TRYWAIT P0, [R23+URZ+0xa8], R14 ;  /* 0x0000a80e170075a7 */ /* 0x000e64000800017f */
[----:B-1----:R-:W-:Y:S05]  /*7620*/  @!P0 BRA `(.L_x_209) ;  /* 0x0000001400e48947 */ /* 0x002fea0003800000 */
.L_x_245:
[----:B-1----:R-:W-:Y:S01]  /*7630*/  PRMT R14, R8, 0x9910, RZ ;  /* 0x00009910080e7816 */ /* 0x002fe200000000ff */
[----:B0-----:R0:W-:Y:S03]  /*7640*/  @!P1 SYNCS.ARRIVE.TRANS64 RZ, [R23+URZ], R15 ;  /* 0x0000000f17ff99a7 */ /* 0x0011e6000800003f */
[----:B------:R-:W-:-:S13]  /*7650*/  ISETP.NE.AND P0, PT, R14, 0x2, PT ;  /* 0x000000020e00780c */ /* 0x000fda0003f05270 */
[----:B0-----:R-:W-:Y:S05]  /*7660*/  @P0 BRA `(.L_x_210) ;  /* 0x0000000000040947 */ /* 0x001fea0003800000 */
[----:B------:R-:W-:Y:S01]  /*7670*/  BPT.TRAP 0x1 ;  /* 0x000000040000795c */ /* 0x000fe20000300000 */
.L_x_210:
[----:B------:R-:W-:Y:S01]  /*7680*/  IMAD R14, R7, 0x2000, R22 ;  /* 0x00002000070e7824 */ /* 0x000fe200078e0216 */
[----:B------:R-:W-:Y:S01]  /*7690*/  R2UR UR19, R22 ;  /* 0x00000000161372ca */ /* 0x000fe200000e0000 */
[----:B------:R-:W-:Y:S01]  /*76a0*/  VIADD R4, R4, 0xffffffff ;  /* 0xffffffff04047836 */ /* 0x000fe20000000000 */
[----:B------:R-:W-:Y:S01]  /*76b0*/  R2UR UR9, R23 ;  /* 0x00000000170972ca */ /* 0x000fe200000e0000 */
[----:B------:R-:W-:Y:S01]  /*76c0*/  UIADD3 UR6, UP0, UR24, 0xf0, URZ ;  /* 0x000000f018067890 */ /* 0x000fe2000ff1e03f */
[----:B------:R-:W-:Y:S01]  /*76d0*/  R2UR UR5, R14 ;  /* 0x000000000e0572ca */ /* 0x000fe200000e0000 */
[----:B------:R-:W-:Y:S01]  /*76e0*/  IMAD R14, R7, 0xa00, R12 ;  /* 0x00000a00070e7824 */ /* 0x000fe200078e020c */
[----:B------:R-:W-:Y:S01]  /*76f0*/  R2UR UR11, R21 ;  /* 0x00000000150b72ca */ /* 0x000fe200000e0000 */
[----:B------:R-:W-:Y:S01]  /*7700*/  UIADD3 UR26, UP1, UR24, 0x1f0, URZ ;  /* 0x000001f0181a7890 */ /* 0x000fe2000ff3e03f */
[----:B------:R-:W-:Y:S01]  /*7710*/  R2UR UR10, R24 ;  /* 0x00000000180a72ca */ /* 0x000fe200000e0000 */
[----:B------:R-:W-:Y:S01]  /*7720*/  UIADD3.X UR7, URZ, UR25, URZ, UP0, !UPT ;  /* 0x000000193f077290 */ /* 0x000fe200087fe43f */
[----:B------:R-:W-:Y:S01]  /*7730*/  R2UR UR8, R14 ;  /* 0x000000000e0872ca */ /* 0x000fe200000e0000 */
[----:B------:R-:W-:Y:S01]  /*7740*/  VIADD R7, R7, 0x1 ;  /* 0x0000000107077836 */ /* 0x000fe20000000000 */
[----:B------:R-:W-:Y:S01]  /*7750*/  R2UR UR12, R6 ;  /* 0x00000000060c72ca */ /* 0x000fe200000e0000 */
[----:B------:R-:W-:Y:S01]  /*7760*/  UIADD3.X UR27, URZ, UR25, URZ, UP1, !UPT ;  /* 0x000000193f1b7290 */ /* 0x000fe20008ffe43f */
[----:B------:R-:W-:Y:S01]  /*7770*/  R2UR UR20, R20 ;  /* 0x00000000141472ca */ /* 0x000fe200000e0000 */
[----:B------:R-:W-:Y:S01]  /*7780*/  UMOV UR14, 0x0 ;  /* 0x00000000000e7882 */ /* 0x000fe20000000000 */
[----:B------:R-:W-:Y:S01]  /*7790*/  ISETP.GT.AND P1, PT, R4, 0x1, PT ;  /* 0x000000010400780c */ /* 0x000fe20003f24270 */
[----:B------:R-:W-:Y:S01]  /*77a0*/  UIADD3 UR16, UR5, 0x200, URZ ;  /* 0x0000020005107890 */ /* 0x000fe2000fffe03f */
[C---:B------:R-:W-:Y:S01]  /*77b0*/  ISETP.NE.AND P0, PT, R7.reuse, 0x15, PT ;  /* 0x000000150700780c */ /* 0x040fe20003f05270 */
[----:B------:R-:W-:Y:S01]  /*77c0*/  UMOV UR15, 0x10000000 ;  /* 0x10000000000f7882 */ /* 0x000fe20000000000 */
[----:B------:R-:W-:Y:S01]  /*77d0*/  UMOV UR21, 0x30000 ;  /* 0x0003000000157882 */ /* 0x000fe20000000000 */
[----:B------:R-:W-:Y:S01]  /*77e0*/  VIADD R24, R24, 0x20 ;  /* 0x0000002018187836 */ /* 0x000fe20000000000 */
[----:B------:R-:W-:Y:S01]  /*77f0*/  SEL R14, RZ, 0x1, P0 ;  /* 0x00000001ff0e7807 */ /* 0x000fe20000000000 */
[----:B------:R-:W-:Y:S01]  /*7800*/  UIADD3 UR5, UR19, UR8, URZ ;  /* 0x0000000813057290 */ /* 0x000fe2000fffe03f */
[----:B------:R-:W-:-:S02]  /*7810*/  SEL R7, R7, RZ, P0 ;  /* 0x000000ff07077207 */ /* 0x000fc40000000000 */
[----:B------:R-:W-:Y:S01]  /*7820*/  UMOV UR8, UR16 ;  /* 0x0000001000087c82 */ /* 0x000fe20008000000 */
[----:B------:R-:W-:Y:S01]  /*7830*/  LOP3.LUT R5, R5, R14, RZ, 0x3c, !PT ;  /* 0x0000000e05057212 */ /* 0x000fe200078e3cff */
[----:B------:R0:W-:Y:S02]  /*7840*/  UTMALDG.3D [UR8], [UR6], desc[UR14] ;  /* 0x00000e08060075b4 */ /* 0x0001e40008011000 */
[----:B0-----:R-:W-:Y:S01]  /*7850*/  UMOV UR11, UR20 ;  /* 0x00000014000b7c82 */ /* 0x001fe20008000000 */
[----:B------:R-:W-:Y:S02]  /*7860*/  UMOV UR8, UR5 ;  /* 0x0000000500087c82 */ /* 0x000fe40008000000 */
[----:B------:R0:W-:Y:S02]  /*7870*/  UTMALDG.3D.MULTICAST [UR8], [UR26], UR21, desc[UR14] ;  /* 0x00000e081a0073b4 */ /* 0x0001e40008011815 */
[----:B0-----:R-:W-:Y:S05]  /*7880*/  @P1 BRA `(.L_x_211) ;  /* 0xfffffffc00441947 */ /* 0x001fea000383ffff */
.L_x_208:
[----:B------:R-:W-:Y:S05]  /*7890*/  BSYNC B1 ;  /* 0x0000000000017941 */ /* 0x000fea0003800000 */
.L_x_207:
[----:B------:R-:W-:Y:S01]  /*78a0*/  LOP3.LUT P1, RZ, R11, 0xff, RZ, 0xc0, !PT ;  /* 0x000000ff0bff7812 */ /* 0x000fe2000782c0ff */
[C---:B------:R-:W-:Y:S01]  /*78b0*/  IMAD.IADD R6, R10.reuse, 0x1, R3 ;  /* 0x000000010a067824 */ /* 0x040fe200078e0203 */
[----:B------:R-:W-:Y:S01]  /*78c0*/  ULDC.64 UR6, c[0x0][0x650] ;  /* 0x0001940000067ab9 */ /* 0x000fe20000000a00 */
[----:B------:R-:W-:Y:S01]  /*78d0*/  ISETP.GE.U32.AND P2, PT, R10, 0x15, PT ;  /* 0x000000150a00780c */ /* 0x000fe20003f46070 */
[----:B------:R-:W-:Y:S01]  /*78e0*/  BSSY B1, `(.L_x_212) ;  /* 0x000006e000017945 */ /* 0x000fe20003800000 */
[C---:B------:R-:W-:Y:S01]  /*78f0*/  IMAD.WIDE.U32 R4, R6.reuse, -0x79e79e79, RZ ;  /* 0x8618618706047825 */ /* 0x040fe200078e00ff */
[C---:B------:R-:W-:Y:S02]  /*7900*/  ISETP.GT.U32.AND P0, PT, R6.reuse, 0x14, PT ;  /* 0x000000140600780c */ /* 0x040fe40003f04070 */
[----:B------:R-:W-:Y:S01]  /*7910*/  PRMT R11, RZ, 0x7610, R11 ;  /* 0x00007610ff0b7816 */ /* 0x000fe2000000000b */
[----:B------:R-:W-:Y:S01]  /*7920*/  IMAD.IADD R4, R6, 0x1, -R5 ;  /* 0x0000000106047824 */ /* 0x000fe200078e0a05 */
[----:B------:R-:W-:Y:S01]  /*7930*/  ISETP.LT.U32.AND P0, PT, R10, 0x15, P0 ;  /* 0x000000150a00780c */ /* 0x000fe20000701070 */
[----:B------:R-:W-:-:S02]  /*7940*/  IMAD.MOV.U32 R21, RZ, RZ, -0x1 ;  /* 0xffffffffff157424 */ /* 0x000fc400078e00ff */
[----:B------:R-:W0:Y:S01]  /*7950*/  @P1 S2R R14, SR_CgaCtaId ;  /* 0x00000000000e1919 */ /* 0x000e220000008800 */
[----:B------:R-:W-:Y:S01]  /*7960*/  @P1 MOV R3, 0x400 ;  /* 0x0000040000031802 */ /* 0x000fe20000000f00 */
[----:B------:R-:W-:Y:S01]  /*7970*/  IMAD.MOV.U32 R20, RZ, RZ, -0x1 ;  /* 0xffffffffff147424 */ /* 0x000fe200078e00ff */
[----:B------:R-:W-:Y:S02]  /*7980*/  LEA.HI R4, R4, R5, RZ, 0x1f ;  /* 0x0000000504047211 */ /* 0x000fe400078ff8ff */
[----:B0-----:R-:W-:Y:S02]  /*7990*/  @P1 LEA R14, R14, R3, 0x18 ;  /* 0x000000030e0e1211 */ /* 0x001fe400078ec0ff */
[----:B------:R-:W-:Y:S02]  /*79a0*/  SEL R3, RZ, 0x1, !P0 ;  /* 0x00000001ff037807 */ /* 0x000fe40004000000 */
[----:B------:R-:W-:Y:S01]  /*79b0*/  IADD3 R16, P0, R16, UR22, RZ ;  /* 0x0000001610107c10 */ /* 0x000fe2000ff1e0ff */
[----:B------:R0:W-:Y:S01]  /*79c0*/  @P1 SYNCS.ARRIVE.TRANS64.A1T0 RZ, [R14+URZ+0x168], RZ ;  /* 0x000168ff0eff19a7 */ /* 0x0001e2000810003f */
[----:B------:R-:W-:-:S02]  /*79d0*/  LOP3.LUT R0, R0, R3, RZ, 0x3c, !PT ;  /* 0x0000000300007212 */ /* 0x000fc400078e3cff */
[----:B------:R-:W-:Y:S02]  /*79e0*/  IADD3.X R17, R17, UR13, RZ, P0, !PT ;  /* 0x0000000d11117c10 */ /* 0x000fe400087fe4ff */
[----:B------:R-:W-:Y:S02]  /*79f0*/  ISETP.GE.U32.AND P0, PT, R16, UR6, PT ;  /* 0x0000000610007c0c */ /* 0x000fe4000bf06070 */
[----:B------:R-:W-:Y:S02]  /*7a00*/  SHF.R.U32.HI R3, RZ, 0x4, R4 ;  /* 0x00000004ff037819 */ /* 0x000fe40000011604 */
[----:B------:R-:W-:Y:S02]  /*7a10*/  ISETP.GE.U32.AND.EX P0, PT, R17, UR7, PT, P0 ;  /* 0x0000000711007c0c */ /* 0x000fe4000bf06100 */
[----:B------:R-:W-:Y:S01]  /*7a20*/  @P2 LOP3.LUT R0, R0, 0x1, R3, 0x78, !PT ;  /* 0x0000000100002812 */ /* 0x000fe200078e7803 */
[----:B------:R-:W-:Y:S01]  /*7a30*/  IMAD R3, R3, -0x15, R6 ;  /* 0xffffffeb03037824 */ /* 0x000fe200078e0206 */
[----:B------:R-:W-:Y:S01]  /*7a40*/  PRMT R4, RZ, 0x7610, R4 ;  /* 0x00007610ff047816 */ /* 0x000fe20000000004 */
[----:B------:R-:W-:-:S08]  /*7a50*/  IMAD.MOV.U32 R6, RZ, RZ, -0x1 ;  /* 0xffffffffff067424 */ /* 0x000fd000078e00ff */
[----:B0-----:R-:W-:Y:S05]  /*7a60*/  @P0 BRA `(.L_x_213) ;  /* 0x0000000400540947 */ /* 0x001fea0003800000 */
[----:B------:R-:W0:Y:S01]  /*7a70*/  S2R R15, SR_CTAID.X ;  /* 0x00000000000f7919 */ /* 0x000e220000002500 */
[----:B------:R-:W-:Y:S01]  /*7a80*/  ULDC.64 UR6, c[0x0][0x628] ;  /* 0x00018a0000067ab9 */ /* 0x000fe20000000a00 */
[----:B------:R-:W-:Y:S01]  /*7a90*/  ULDC UR8, c[0x0][0x630] ;  /* 0x00018c0000087ab9 */ /* 0x000fe20000000800 */
[----:B------:R-:W-:Y:S01]  /*7aa0*/  ISETP.NE.U32.AND P0, PT, RZ, UR6, PT ;  /* 0x00000006ff007c0c */ /* 0x000fe2000bf05070 */
[----:B------:R-:W1:Y:S01]  /*7ab0*/  S2R R20, SR_CTAID.Y ;  /* 0x0000000000147919 */ /* 0x000e620000002600 */
[----:B------:R-:W-:Y:S01]  /*7ac0*/  ULDC UR9, c[0x0][0x150] ;  /* 0x0000540000097ab9 */ /* 0x000fe20000000800 */
[----:B------:R-:W-:Y:S01]  /*7ad0*/  IMAD.MOV.U32 R4, RZ, RZ, R16 ;  /* 0x000000ffff047224 */ /* 0x000fe200078e0010 */
[----:B------:R-:W-:Y:S01]  /*7ae0*/  ISETP.NE.AND.EX P0, PT, RZ, UR7, PT, P0 ;  /* 0x00000007ff007c0c */ /* 0x000fe2000bf05300 */
[----:B------:R-:W-:Y:S01]  /*7af0*/  IMAD.MOV.U32 R5, RZ, RZ, R17 ;  /* 0x000000ffff057224 */ /* 0x000fe200078e0011 */
[----:B0-----:R-:W-:-:S11]  /*7b00*/  I2FP.F32.U32 R22, R15 ;  /* 0x0000000f00167245 */ /* 0x001fd60000201000 */
[----:B------:R-:W-:Y:S05]  /*7b10*/  @!P0 BRA `(.L_x_214) ;  /* 0x0000000000288947 */ /* 0x000fea0003800000 */
[----:B------:R-:W-:Y:S02]  /*7b20*/  ULDC UR5, c[0x0][0x634] ;  /* 0x00018d0000057ab9 */ /* 0x000fe40000000800 */
[----:B------:R-:W-:-:S05]  /*7b30*/  IADD3 R5, P0, R16, UR5, RZ ;  /* 0x0000000510057c10 */ /* 0x000fca000ff1e0ff */
[----:B------:R-:W-:-:S04]  /*7b40*/  IMAD.X R21, RZ, RZ, R17, P0 ;  /* 0x000000ffff157224 */ /* 0x000fc800000e0611 */
[----:B------:R-:W-:-:S04]  /*7b50*/  IMAD.WIDE.U32 R6, R21, UR6, RZ ;  /* 0x0000000615067c25 */ /* 0x000fc8000f8e00ff */
[----:B------:R-:W-:-:S04]  /*7b60*/  IMAD.WIDE.U32 R6, P0, R5, UR7, R6 ;  /* 0x0000000705067c25 */ /* 0x000fc8000f800006 */
[----:B------:R-:W-:-:S04]  /*7b70*/  IMAD.WIDE.U32 R4, R5, UR6, RZ ;  /* 0x0000000605047c25 */ /* 0x000fc8000f8e00ff */
[----:B------:R-:W-:Y:S01]  /*7b80*/  IMAD.MOV.U32 R4, RZ, RZ, R7 ;  /* 0x000000ffff047224 */ /* 0x000fe200078e0007 */
[----:B------:R-:W-:Y:S01]  /*7b90*/  IADD3 RZ, P1, R5, R6, RZ ;  /* 0x0000000605ff7210 */ /* 0x000fe20007f3e0ff */
[----:B------:R-:W-:-:S04]  /*7ba0*/  IMAD.X R5, RZ, RZ, RZ, P0 ;  /* 0x000000ffff057224 */ /* 0x000fc800000e06ff */
[----:B------:R-:W-:-:S08]  /*7bb0*/  IMAD.WIDE.U32.X R4, R21, UR7, R4, P1 ;  /* 0x0000000715047c25 */ /* 0x000fd000088e0404 */
.L_x_214:
[--C-:B------:R-:W-:Y:S01]  /*7bc0*/  SHF.R.U64 R14, R4, UR8, R5.reuse ;  /* 0x00000008040e7c19 */ /* 0x100fe20008001205 */
[----:B------:R-:W-:Y:S01]  /*7bd0*/  FMUL R22, R22, UR9 ;  /* 0x0000000916167c20 */ /* 0x000fe20008400000 */
[----:B------:R-:W-:Y:S01]  /*7be0*/  SHF.R.U32.HI R4, RZ, UR8, R5 ;  /* 0x00000008ff047c19 */ /* 0x000fe20008011605 */
[----:B------:R-:W0:Y:S01]  /*7bf0*/  LDC R6, c[0x0][0x144] ;  /* 0x00005100ff067b82 */ /* 0x000e220000000800 */
[----:B------:R-:W-:Y:S01]  /*7c00*/  IADD3 R5, P0, RZ, -R14, RZ ;  /* 0x8000000eff057210 */ /* 0x000fe20007f1e0ff */
[----:B------:R-:W-:Y:S01]  /*7c10*/  ULDC UR5, c[0x0][0x154] ;  /* 0x0000550000057ab9 */ /* 0x000fe20000000800 */
[----:B-1----:R-:W-:Y:S01]  /*7c20*/  I2FP.F32.U32 R7, R20 ;  /* 0x0000001400077245 */ /* 0x002fe20000201000 */
[----:B------:R-:W1:Y:S01]  /*7c30*/  F2I.U32.TRUNC.NTZ R22, R22 ;  /* 0x0000001600167305 */ /* 0x000e62000020f000 */
[----:B------:R-:W-:Y:S01]  /*7c40*/  ULDC.64 UR6, c[0x0][0x620] ;  /* 0x0001880000067ab9 */ /* 0x000fe20000000a00 */
[----:B------:R-:W-:Y:S01]  /*7c50*/  IMAD.X R4, RZ, RZ, ~R4, P0 ;  /* 0x000000ffff047224 */ /* 0x000fe200000e0e04 */
[----:B------:R-:W-:Y:S01]  /*7c60*/  ISETP.NE.AND P2, PT, R2, 0x1, PT ;  /* 0x000000010200780c */ /* 0x000fe20003f45270 */
[----:B------:R-:W-:Y:S01]  /*7c70*/  FMUL R23, R7, UR5 ;  /* 0x0000000507177c20 */ /* 0x000fe20008400000 */
[----:B------:R-:W2:Y:S01]  /*7c80*/  LDC R25, c[0x0][0x148] ;  /* 0x00005200ff197b82 */ /* 0x000ea20000000800 */
[----:B------:R-:W-:Y:S01]  /*7c90*/  IMAD R4, R4, UR6, RZ ;  /* 0x0000000604047c24 */ /* 0x000fe2000f8e02ff */
[----:B------:R-:W-:-:S03]  /*7ca0*/  ULDC UR5, c[0x0][0x618] ;  /* 0x0001860000057ab9 */ /* 0x000fc60000000800 */
[----:B------:R-:W3:Y:S01]  /*7cb0*/  F2I.U32.TRUNC.NTZ R23, R23 ;  /* 0x0000001700177305 */ /* 0x000ee2000020f000 */
[C---:B------:R-:W-:Y:S02]  /*7cc0*/  IMAD R7, R5.reuse, UR7, R4 ;  /* 0x0000000705077c24 */ /* 0x040fe4000f8e0204 */
[----:B------:R-:W-:Y:S01]  /*7cd0*/  IMAD.WIDE.U32 R4, R5, UR6, R16 ;  /* 0x0000000605047c25 */ /* 0x000fe2000f8e0010 */
[----:B------:R-:W-:Y:S02]  /*7ce0*/  ULDC.64 UR6, c[0x0][0x640] ;  /* 0x0001900000067ab9 */ /* 0x000fe40000000a00 */
[----:B------:R-:W-:Y:S01]  /*7cf0*/  ISETP.NE.U32.AND P0, PT, RZ, UR6, PT ;  /* 0x00000006ff007c0c */ /* 0x000fe2000bf05070 */
[----:B------:R-:W-:Y:S02]  /*7d00*/  IMAD.IADD R5, R5, 0x1, R7 ;  /* 0x0000000105057824 */ /* 0x000fe400078e0207 */
[----:B-1----:R-:W-:Y:S01]  /*7d10*/  IMAD.MOV R22, RZ, RZ, -R22 ;  /* 0x000000ffff167224 */ /* 0x002fe200078e0a16 */
[----:B------:R-:W-:-:S02]  /*7d20*/  ISETP.NE.AND.EX P0, PT, RZ, UR7, PT, P0 ;  /* 0x00000007ff007c0c */ /* 0x000fc4000bf05300 */
[----:B------:R-:W-:Y:S01]  /*7d30*/  SHF.R.U64 R21, R4, UR5, R5 ;  /* 0x0000000504157c19 */ /* 0x000fe20008001205 */
[----:B0-----:R-:W-:Y:S01]  /*7d40*/  IMAD R15, R6, R22, R15 ;  /* 0x00000016060f7224 */ /* 0x001fe200078e020f */
[----:B------:R-:W-:Y:S01]  /*7d50*/  SHF.R.U32.HI R4, RZ, UR5, R5 ;  /* 0x00000005ff047c19 */ /* 0x000fe20008011605 */
[----:B------:R-:W-:Y:S01]  /*7d60*/  ULDC UR5, c[0x0][0x608] ;  /* 0x0001820000057ab9 */ /* 0x000fe20000000800 */
[----:B---3--:R-:W-:Y:S02]  /*7d70*/  IMAD.MOV R6, RZ, RZ, -R23 ;  /* 0x000000ffff067224 */ /* 0x008fe400078e0a17 */
[--C-:B------:R-:W-:Y:S02]  /*7d80*/  SHF.R.U64 R22, R21, UR5, R4.reuse ;  /* 0x0000000515167c19 */ /* 0x100fe40008001204 */
[----:B------:R-:W-:Y:S01]  /*7d90*/  SHF.R.U32.HI R5, RZ, UR5, R4 ;  /* 0x00000005ff057c19 */ /* 0x000fe20008011604 */
[----:B------:R-:W-:Y:S01]  /*7da0*/  ULDC UR5, c[0x0][0x658] ;  /* 0x0001960000057ab9 */ /* 0x000fe20000000800 */
[----:B--2---:R-:W-:-:S02]  /*7db0*/  @P2 IMAD R15, R25, R6, R20 ;  /* 0x00000006190f2224 */ /* 0x004fc400078e0214 */
[--C-:B------:R-:W-:Y:S02]  /*7dc0*/  SHF.R.U64 R20, R22, UR5, R5.reuse ;  /* 0x0000000516147c19 */ /* 0x100fe40008001205 */
[----:B------:R-:W-:-:S03]  /*7dd0*/  SHF.R.U32.HI R23, RZ, UR5, R5 ;  /* 0x00000005ff177c19 */ /* 0x000fc60008011605 */
[----:B------:R-:W-:Y:S02]  /*7de0*/  IMAD.MOV.U32 R6, RZ, RZ, R20 ;  /* 0x000000ffff067224 */ /* 0x000fe400078e0014 */
[----:B------:R-:W-:Y:S01]  /*7df0*/  IMAD.MOV.U32 R5, RZ, RZ, R23 ;  /* 0x000000ffff057224 */ /* 0x000fe200078e0017 */
[----:B------:R-:W-:Y:S06]  /*7e00*/  @!P0 BRA `(.L_x_215) ;  /* 0x00000000002c8947 */ /* 0x000fec0003800000 */
        /* <DEDUP_REMOVED lines=9> */
[----:B------:R-:W-:-:S04]  /*7ea0*/  IMAD.WIDE.U32.X R4, R23, UR7, R4, P1 ;  /* 0x0000000717047c25 */ /* 0x000fc800088e0404 */
[----:B------:R-:W-:-:S07]  /*7eb0*/  IMAD.MOV.U32 R6, RZ, RZ, R4 ;  /* 0x000000ffff067224 */ /* 0x000fce00078e0004 */
.L_x_215:
[----:B------:R-:W-:Y:S01]  /*7ec0*/  ULDC UR5, c[0x0][0x648] ;  /* 0x0001920000057ab9 */ /* 0x000fe20000000800 */
[----:B------:R-:W-:Y:S01]  /*7ed0*/  LOP3.LUT R4, R22, UR17, RZ, 0xc0, !PT ;  /* 0x0000001116047c12 */ /* 0x000fe2000f8ec0ff */
[----:B------:R-:W-:Y:S01]  /*7ee0*/  ULDC UR6, c[0x0][0x610] ;  /* 0x0001840000067ab9 */ /* 0x000fe20000000800 */
[----:B------:R-:W-:Y:S01]  /*7ef0*/  SHF.R.U64 R5, R6, UR5, R5 ;  /* 0x0000000506057c19 */ /* 0x000fe20008001205 */
[----:B------:R-:W-:Y:S01]  /*7f00*/  ULDC UR5, c[0x0][0x638] ;  /* 0x00018e0000057ab9 */ /* 0x000fe20000000800 */
[----:B------:R-:W-:-:S03]  /*7f10*/  LOP3.LUT R21, R21, UR4, RZ, 0xc0, !PT ;  /* 0x0000000415157c12 */ /* 0x000fc6000f8ec0ff */
[----:B------:R-:W-:Y:S02]  /*7f20*/  IMAD.MOV R7, RZ, RZ, -R5 ;  /* 0x000000ffff077224 */ /* 0x000fe400078e0a05 */
[----:B------:R-:W-:Y:S02]  /*7f30*/  IMAD R4, R5, UR18, R4 ;  /* 0x0000001205047c24 */ /* 0x000fe4000f8e0204 */
[----:B------:R-:W-:Y:S01]  /*7f40*/  IMAD R20, R7, UR5, R20 ;  /* 0x0000000507147c24 */ /* 0x000fe2000f8e0214 */
[----:B------:R-:W-:Y:S01]  /*7f50*/  ULDC UR5, c[0x0][0x600] ;  /* 0x0001800000057ab9 */ /* 0x000fe20000000800 */
[----:B------:R-:W-:Y:S02]  /*7f60*/  IMAD R15, R4, UR6, R15 ;  /* 0x00000006040f7c24 */ /* 0x000fe4000f8e020f */
[----:B------:R-:W-:Y:S02]  /*7f70*/  IMAD R6, R20, UR5, R21 ;  /* 0x0000000514067c24 */ /* 0x000fe4000f8e0215 */
[----:B------:R-:W-:-:S03]  /*7f80*/  IMAD.MOV.U32 R4, RZ, RZ, 0x1 ;  /* 0x00000001ff047424 */ /* 0x000fc600078e00ff */
[----:B------:R-:W-:Y:S02]  /*7f90*/  SEL R20, R6, R15, !P2 ;  /* 0x0000000f06147207 */ /* 0x000fe40005000000 */
[----:B------:R-:W-:Y:S01]  /*7fa0*/  SEL R21, R15, R6, !P2 ;  /* 0x000000060f157207 */ /* 0x000fe20005000000 */
[----:B------:R-:W-:-:S07]  /*7fb0*/  IMAD.MOV.U32 R6, RZ, RZ, R14 ;  /* 0x000000ffff067224 */ /* 0x000fce00078e000e */
.L_x_213:
[----:B------:R-:W-:Y:S05]  /*7fc0*/  BSYNC B1 ;  /* 0x0000000000017941 */ /* 0x000fea0003800000 */
.L_x_212:
[----:B------:R-:W-:-:S13]  /*7fd0*/  LOP3.LUT P0, RZ, R4, 0xff, RZ, 0xc0, !PT ;  /* 0x000000ff04ff7812 */ /* 0x000fda000780c0ff */
[----:B------:R-:W-:Y:S05]  /*7fe0*/  @P0 BRA `(.L_x_216) ;  /* 0xfffffff400340947 */ /* 0x000fea000383ffff */
[----:B------:R-:W-:Y:S05]  /*7ff0*/  BSYNC B0 ;  /* 0x0000000000007941 */ /* 0x000fea0003800000 */
.L_x_205:
[----:B------:R-:W-:-:S03]  /*8000*/  UMOV UR5, 0xffffffff ;  /* 0xffffffff00057882 */ /* 0x000fc60000000000 */
[----:B------:R-:W-:Y:S05]  /*8010*/  BRA.DIV UR5, `(.L_x_217) ;  /* 0x0000000e057c7947 */ /* 0x000fea000b800000 */
[----:B------:R-:W-:-:S13]  /*8020*/  ELECT P6, URZ, PT ;  /* 0x00000000003f782f */ /* 0x000fda00038c0000 */
.L_x_248:
[----:B------:R-:W-:Y:S04]  /*8030*/  BSSY B0, `(.L_x_218) ;  /* 0x00000c4000007945 */ /* 0x000fe80003800000 */
[----:B------:R-:W-:Y:S05]  /*8040*/  @!P6 BRA `(.L_x_219) ;  /* 0x0000000c0008e947 */ /* 0x000fea0003800000 */
[----:B------:R-:W-:-:S04]  /*8050*/  LOP3.LUT R19, R19, 0x2, RZ, 0xfc, !PT ;  /* 0x0000000213137812 */ /* 0x000fc800078efcff */
[----:B------:R-:W-:-:S13]  /*8060*/  ISETP.NE.AND P0, PT, R19, 0x3, PT ;  /* 0x000000031300780c */ /* 0x000fda0003f05270 */
[----:B------:R-:W-:Y:S05]  /*8070*/  @!P0 BRA `(.L_x_220) ;  /* 0x0000000000048947 */ /* 0x000fea0003800000 */
[----:B------:R-:W-:Y:S01]  /*8080*/  BPT.TRAP 0x1 ;  /* 0x000000040000795c */ /* 0x000fe20000300000 */
.L_x_220:
[----:B------:R-:W0:Y:S01]  /*8090*/  S2R R5, SR_CgaCtaId ;  /* 0x0000000000057919 */ /* 0x000e220000008800 */
[----:B------:R-:W-:Y:S02]  /*80a0*/  MOV R2, 0x400 ;  /* 0x0000040000027802 */ /* 0x000fe40000000f00 */
[----:B------:R-:W-:Y:S02]  /*80b0*/  SHF.L.U32 R4, R0, 0x1f, RZ ;  /* 0x0000001f00047819 */ /* 0x000fe400000006ff */
[----:B0-----:R-:W-:-:S05]  /*80c0*/  LEA R2, R5, R2, 0x18 ;  /* 0x0000000205027211 */ /* 0x001fca00078ec0ff */
[----:B------:R-:W-:-:S04]  /*80d0*/  VIADD R2, R2, 0xa8 ;  /* 0x000000a802027836 */ /* 0x000fc80000000000 */
[C---:B------:R-:W-:Y:S02]  /*80e0*/  IMAD R7, R3.reuse, 0x8, R2 ;  /* 0x0000000803077824 */ /* 0x040fe400078e0202 */
[----:B------:R-:W-:Y:S02]  /*80f0*/  VIADD R3, R3, 0x1 ;  /* 0x0000000103037836 */ /* 0x000fe40000000000 */
[----:B------:R-:W0:Y:S03]  /*8100*/  SYNCS.PHASECHK.TRANS64.TRYWAIT P0, [R7+URZ], R4 ;  /* 0x00000004070075a7 */ /* 0x000e26000800017f */
[----:B------:R-:W-:-:S04]  /*8110*/  ISETP.NE.AND P1, PT, R3, 0x15, PT ;  /* 0x000000150300780c */ /* 0x000fc80003f25270 */
[----:B------:R-:W-:Y:S02]  /*8120*/  SEL R5, RZ, 0x1, P1 ;  /* 0x00000001ff057807 */ /* 0x000fe40000800000 */
[----:B------:R-:W-:Y:S02]  /*8130*/  SEL R3, R3, RZ, P1 ;  /* 0x000000ff03037207 */ /* 0x000fe40000800000 */
[----:B------:R-:W-:-:S03]  /*8140*/  LOP3.LUT R6, R0, R5, RZ, 0x3c, !PT ;  /* 0x0000000500067212 */ /* 0x000fc600078e3cff */
[----:B------:R-:W-:Y:S01]  /*8150*/  IMAD R8, R3, 0x8, R2 ;  /* 0x0000000803087824 */ /* 0x000fe200078e0202 */
[----:B------:R-:W-:Y:S01]  /*8160*/  SHF.L.U32 R5, R6, 0x1f, RZ ;  /* 0x0000001f06057819 */ /* 0x000fe200000006ff */
[----:B0-----:R-:W-:Y:S06]  /*8170*/  @!P0 BRA `(.L_x_221) ;  /* 0x0000000c00448947 */ /* 0x001fec0003800000 */
.L_x_249:
[----:B------:R-:W1:Y:S01]  /*8180*/  SYNCS.PHASECHK.TRANS64.TRYWAIT P0, [R8+URZ], R5 ;  /* 0x00000005080075a7 */ /* 0x000e62000800017f */
[----:B------:R-:W-:-:S05]  /*8190*/  VIADD R0, R3, 0x1 ;  /* 0x0000000103007836 */ /* 0x000fca0000000000 */
[----:B------:R-:W-:-:S04]  /*81a0*/  ISETP.NE.AND P1, PT, R0, 0x15, PT ;  /* 0x000000150000780c */ /* 0x000fc80003f25270 */
[----:B------:R-:W-:Y:S02]  /*81b0*/  SEL R3, RZ, 0x1, P1 ;  /* 0x00000001ff037807 */ /* 0x000fe40000800000 */
[----:B0-----:R-:W-:Y:S02]  /*81c0*/  SEL R7, R0, RZ, P1 ;  /* 0x000000ff00077207 */ /* 0x001fe40000800000 */
[----:B------:R-:W-:-:S03]  /*81d0*/  LOP3.LUT R6, R6, R3, RZ, 0x3c, !PT ;  /* 0x0000000306067212 */ /* 0x000fc600078e3cff */
[----:B------:R-:W-:Y:S01]  /*81e0*/  IMAD R9, R7, 0x8, R2 ;  /* 0x0000000807097824 */ /* 0x000fe200078e0202 */
[----:B------:R-:W-:Y:S01]  /*81f0*/  SHF.L.U32 R4, R6, 0x1f, RZ ;  /* 0x0000001f06047819 */ /* 0x000fe200000006ff */
[----:B-1----:R-:W-:Y:S06]  /*8200*/  @!P0 BRA `(.L_x_222) ;  /* 0x0000000c00348947 */ /* 0x002fec0003800000 */
.L_x_250:
[----:B------:R-:W1:Y:S01]  /*8210*/  SYNCS.PHASECHK.TRANS64.TRYWAIT P0, [R9+URZ], R4 ;  /* 0x00000004090075a7 */ /* 0x000e62000800017f */
[----:B------:R-:W-:-:S05]  /*8220*/  VIADD R0, R7, 0x1 ;  /* 0x0000000107007836 */ /* 0x000fca0000000000 */
[----:B------:R-:W-:-:S04]  /*8230*/  ISETP.NE.AND P1, PT, R0, 0x15, PT ;  /* 0x000000150000780c */ /* 0x000fc80003f25270 */
[----:B------:R-:W-:Y:S02]  /*8240*/  SEL R3, RZ, 0x1, P1 ;  /* 0x00000001ff037807 */ /* 0x000fe40000800000 */
[----:B------:R-:W-:Y:S02]  /*8250*/  SEL R7, R0, RZ, P1 ;  /* 0x000000ff00077207 */ /* 0x000fe40000800000 */
[----:B------:R-:W-:-:S03]  /*8260*/  LOP3.LUT R6, R6, R3, RZ, 0x3c, !PT ;  /* 0x0000000306067212 */ /* 0x000fc600078e3cff */
[----:B0-----:R-:W-:Y:S01]  /*8270*/  IMAD R8, R7, 0x8, R2 ;  /* 0x0000000807087824 */ /* 0x001fe200078e0202 */
[----:B------:R-:W-:Y:S01]  /*8280*/  SHF.L.U32 R5, R6, 0x1f, RZ ;  /* 0x0000001f06057819 */ /* 0x000fe200000006ff */
[----:B-1----:R-:W-:Y:S06]  /*8290*/  @!P0 BRA `(.L_x_223) ;  /* 0x0000000c00248947 */ /* 0x002fec0003800000 */
.L_x_251:
        /* <DEDUP_REMOVED lines=9> */
.L_x_252:
        /* <DEDUP_REMOVED lines=9> */
.L_x_253:
        /* <DEDUP_REMOVED lines=9> */
.L_x_254:
        /* <DEDUP_REMOVED lines=9> */
.L_x_255:
        /* <DEDUP_REMOVED lines=9> */
.L_x_256:
        /* <DEDUP_REMOVED lines=9> */
.L_x_257:
        /* <DEDUP_REMOVED lines=9> */
.L_x_258:
        /* <DEDUP_REMOVED lines=9> */
.L_x_259:
        /* <DEDUP_REMOVED lines=9> */
.L_x_260:
        /* <DEDUP_REMOVED lines=9> */
.L_x_261:
        /* <DEDUP_REMOVED lines=9> */
.L_x_262:
        /* <DEDUP_REMOVED lines=9> */
.L_x_263:
        /* <DEDUP_REMOVED lines=9> */
.L_x_264:
        /* <DEDUP_REMOVED lines=9> */
.L_x_265:
        /* <DEDUP_REMOVED lines=9> */
.L_x_266:
[----:B------:R-:W1:Y:S01]  /*8b10*/  SYNCS.PHASECHK.TRANS64.TRYWAIT P0, [R9+URZ], R4 ;  /* 0x00000004090075a7 */ /* 0x000e62000800017f */
[----:B------:R-:W-:-:S05]  /*8b20*/  VIADD R0, R7, 0x1 ;  /* 0x0000000107007836 */ /* 0x000fca0000000000 */
[----:B------:R-:W-:-:S04]  /*8b30*/  ISETP.NE.AND P1, PT, R0, 0x15, PT ;  /* 0x000000150000780c */ /* 0x000fc80003f25270 */
[----:B------:R-:W-:Y:S02]  /*8b40*/  SEL R3, RZ, 0x1, P1 ;  /* 0x00000001ff037807 */ /* 0x000fe40000800000 */
[----:B------:R-:W-:Y:S02]  /*8b50*/  SEL R7, R0, RZ, P1 ;  /* 0x000000ff00077207 */ /* 0x000fe40000800000 */
[----:B------:R-:W-:-:S03]  /*8b60*/  LOP3.LUT R11, R6, R3, RZ, 0x3c, !PT ;  /* 0x00000003060b7212 */ /* 0x000fc600078e3cff */
[----:B------:R-:W-:Y:S01]  /*8b70*/  IMAD R6, R7, 0x8, R2 ;  /* 0x0000000807067824 */ /* 0x000fe200078e0202 */
[----:B0-----:R-:W-:Y:S01]  /*8b80*/  SHF.L.U32 R5, R11, 0x1f, RZ ;  /* 0x0000001f0b057819 */ /* 0x001fe200000006ff */
[----:B-1----:R-:W-:Y:S06]  /*8b90*/  @!P0 BRA `(.L_x_239) ;  /* 0x0000000800248947 */ /* 0x002fec0003800000 */
.L_x_267:
[----:B------:R-:W1:Y:S01]  /*8ba0*/  SYNCS.PHASECHK.TRANS64.TRYWAIT P0, [R6+URZ], R5 ;  /* 0x00000005060075a7 */ /* 0x000e62000800017f */
[----:B------:R-:W-:-:S05]  /*8bb0*/  VIADD R0, R7, 0x1 ;  /* 0x0000000107007836 */ /* 0x000fca0000000000 */
[----:B------:R-:W-:-:S04]  /*8bc0*/  ISETP.NE.AND P1, PT, R0, 0x15, PT ;  /* 0x000000150000780c */ /* 0x000fc80003f25270 */
[----:B0-----:R-:W-:Y:S02]  /*8bd0*/  SEL R4, RZ, 0x1, P1 ;  /* 0x00000001ff047807 */ /* 0x001fe40000800000 */
[----:B------:R-:W-:Y:S02]  /*8be0*/  SEL R3, R0, RZ, P1 ;  /* 0x000000ff00037207 */ /* 0x000fe40000800000 */
[----:B------:R-:W-:Y:S01]  /*8bf0*/  LOP3.LUT R0, R11, R4, RZ, 0x3c, !PT ;  /* 0x000000040b007212 */ /* 0x000fe200078e3cff */
[----:B-1----:R-:W-:Y:S06]  /*8c00*/  @!P0 BRA `(.L_x_240) ;  /* 0x00000008001c8947 */ /* 0x002fec0003800000 */
.L_x_268:
[----:B------:R-:W-:Y:S01]  /*8c10*/  IMAD R3, R3, 0x8, R2 ;  /* 0x0000000803037824 */ /* 0x000fe200078e0202 */
[----:B------:R-:W-:-:S07]  /*8c20*/  SHF.L.U32 R0, R0, 0x1f, RZ ;  /* 0x0000001f00007819 */ /* 0x000fce00000006ff */
.L_x_241:
[----:B-1----:R1:W2:Y:S02]  /*8c30*/  SYNCS.PHASECHK.TRANS64.TRYWAIT P0, [R3+URZ], R0 ;  /* 0x00000000030075a7 */ /* 0x0022a4000800017f */
[----:B--2---:R-:W-:Y:S05]  /*8c40*/  @!P0 NANOSLEEP.SYNCS 0x989680 ;  /* 0x009896800000895d */ /* 0x004fea0003900000 */
[----:B------:R-:W2:Y:S02]  /*8c50*/  @!P0 SYNCS.PHASECHK.TRANS64 P0, [R3+URZ], R0 ;  /* 0x00000000030085a7 */ /* 0x000ea4000800007f */
[----:B--2---:R-:W-:Y:S05]  /*8c60*/  @!P0 BRA `(.L_x_241) ;  /* 0xfffffffc00f08947 */ /* 0x004fea000383ffff */
.L_x_219:
[----:B------:R-:W-:Y:S05]  /*8c70*/  BSYNC B0 ;  /* 0x0000000000007941 */ /* 0x000fea0003800000 */
.L_x_218:
[----:B------:R-:W-:Y:S05]  /*8c80*/  EXIT ;  /* 0x000000000000794d */ /* 0x000fea0003800000 */
.L_x_22:
[----:B----4-:R4:W0:Y:S02]  /*8c90*/  SYNCS.PHASECHK.TRANS64.TRYWAIT P1, [R3+URZ], R0 ;  /* 0x00000000030075a7 */ /* 0x010824000802017f */
[----:B0-----:R-:W-:Y:S05]  /*8ca0*/  @!P1 NANOSLEEP.SYNCS 0x989680 ;  /* 0x009896800000995d */ /* 0x001fea0003900000 */
[----:B------:R-:W0:Y:S02]  /*8cb0*/  @!P1 SYNCS.PHASECHK.TRANS64 P1, [R3+URZ], R0 ;  /* 0x00000000030095a7 */ /* 0x000e24000802007f */
[----:B0-----:R-:W-:Y:S05]  /*8cc0*/  @!P1 BRA `(.L_x_22) ;  /* 0xfffffffc00f09947 */ /* 0x001fea000383ffff */
[----:B------:R-:W-:Y:S05]  /*8cd0*/  BRA `(.L_x_21) ;  /* 0xffffff8800947947 */ /* 0x000fea000383ffff */
.L_x_27:
[----:B-1----:R-:W-:-:S04]  /*8ce0*/  IMAD.U32 R5, RZ, RZ, UR6 ;  /* 0x00000006ff057e24 */ /* 0x002fc8000f8e00ff */
[----:B------:R1:W3:Y:S03]  /*8cf0*/  SYNCS.PHASECHK.TRANS64.TRYWAIT P1, [R5+URZ], R4 ;  /* 0x00000004050075a7 */ /* 0x0002e6000802017f */
[----:B---3--:R-:W-:Y:S05]  /*8d00*/  @!P1 NANOSLEEP.SYNCS 0x989680 ;  /* 0x009896800000995d */ /* 0x008fea0003900000 */
[----:B------:R-:W3:Y:S02]  /*8d10*/  @!P1 SYNCS.PHASECHK.TRANS64 P1, [R5+URZ], R4 ;  /* 0x00000004050095a7 */ /* 0x000ee4000802007f */
[----:B---3--:R-:W-:Y:S05]  /*8d20*/  @!P1 BRA `(.L_x_27) ;  /* 0xfffffffc00ec9947 */ /* 0x008fea000383ffff */
[----:B------:R-:W-:Y:S05]  /*8d30*/  BRA `(.L_x_26) ;  /* 0xffffff8c00ec7947 */ /* 0x000fea000383ffff */
.L_x_206:
[----:B------:R-:W-:Y:S01]  /*8d40*/  BSSY B1, `(.L_x_242) ;  /* 0x0000006000017945 */ /* 0x000fe20003800000 */
[----:B------:R-:W-:-:S07]  /*8d50*/  IMAD.MOV.U32 R15, RZ, RZ, -0x1 ;  /* 0xffffffffff0f7424 */ /* 0x000fce00078e00ff */
[----:B------:R-:W-:Y:S05]  /*8d60*/  WARPSYNC.COLLECTIVE R15, `(.L_x_243) ;  /* 0x000000000f0c7348 */ /* 0x000fea0003c00000 */
[----:B------:R-:W-:Y:S02]  /*8d70*/  ELECT P6, UR62, PT ;  /* 0x00000000003e782f */ /* 0x000fe400038c0000 */
[----:B------:R-:W-:Y:S01]  /*8d80*/  MOV R14, UR62 ;  /* 0x0000003e000e7c02 */ /* 0x000fe20008000f00 */
[----:B------:R-:W-:Y:S10]  /*8d90*/  ENDCOLLECTIVE ;  /* 0x000000000000791b */ /* 0x000ff40003800000 */
.L_x_243:
[----:B------:R-:W-:Y:S05]  /*8da0*/  BSYNC B1 ;  /* 0x0000000000017941 */ /* 0x000fea0003800000 */
.L_x_242:
[----:B------:R-:W-:Y:S05]  /*8db0*/  BRA `(.L_x_244) ;  /* 0xffffffe400cc7947 */ /* 0x000fea000383ffff */
.L_x_209:
[----:B-1----:R1:W2:Y:S02]  /*8dc0*/  SYNCS.PHASECHK.TRANS64.TRYWAIT P0, [R23+URZ+0xa8], R14 ;  /* 0x0000a80e170075a7 */ /* 0x0022a4000800017f */
[----:B--2---:R-:W-:Y:S05]  /*8dd0*/  @!P0 NANOSLEEP.SYNCS 0x989680 ;  /* 0x009896800000895d */ /* 0x004fea0003900000 */
[----:B------:R-:W2:Y:S02]  /*8de0*/  @!P0 SYNCS.PHASECHK.TRANS64 P0, [R23+URZ+0xa8], R14 ;  /* 0x0000a80e170085a7 */ /* 0x000ea4000800007f */
[----:B--2---:R-:W-:Y:S05]  /*8df0*/  @!P0 BRA `(.L_x_209) ;  /* 0xfffffffc00f08947 */ /* 0x004fea000383ffff */
[----:B------:R-:W-:Y:S05]  /*8e00*/  BRA `(.L_x_245) ;  /* 0xffffffe800087947 */ /* 0x000fea000383ffff */
.L_x_217:
[----:B------:R-:W-:Y:S01]  /*8e10*/  BSSY B0, `(.L_x_246) ;  /* 0x0000006000007945 */ /* 0x000fe20003800000 */
[----:B------:R-:W-:-:S07]  /*8e20*/  IMAD.MOV.U32 R15, RZ, RZ, -0x1 ;  /* 0xffffffffff0f7424 */ /* 0x000fce00078e00ff */
[----:B------:R-:W-:Y:S05]  /*8e30*/  WARPSYNC.COLLECTIVE R15, `(.L_x_247) ;  /* 0x000000000f0c7348 */ /* 0x000fea0003c00000 */
[----:B------:R-:W-:Y:S02]  /*8e40*/  ELECT P6, UR62, PT ;  /* 0x00000000003e782f */ /* 0x000fe400038c0000 */
[----:B------:R-:W-:Y:S01]  /*8e50*/  MOV R14, UR62 ;  /* 0x0000003e000e7c02 */ /* 0x000fe20008000f00 */
[----:B------:R-:W-:Y:S10]  /*8e60*/  ENDCOLLECTIVE ;  /* 0x000000000000791b */ /* 0x000ff40003800000 */
.L_x_247:
[----:B------:R-:W-:Y:S05]  /*8e70*/  BSYNC B0 ;  /* 0x0000000000007941 */ /* 0x000fea0003800000 */
.L_x_246:
[----:B------:R-:W-:Y:S05]  /*8e80*/  BRA `(.L_x_248) ;  /* 0xfffffff000687947 */ /* 0x000fea000383ffff */
.L_x_221:
[----:B0-----:R0:W1:Y:S02]  /*8e90*/  SYNCS.PHASECHK.TRANS64.TRYWAIT P0, [R7+URZ], R4 ;  /* 0x00000004070075a7 */ /* 0x001064000800017f */
[----:B-1----:R-:W-:Y:S05]  /*8ea0*/  @!P0 NANOSLEEP.SYNCS 0x989680 ;  /* 0x009896800000895d */ /* 0x002fea0003900000 */
[----:B------:R-:W1:Y:S02]  /*8eb0*/  @!P0 SYNCS.PHASECHK.TRANS64 P0, [R7+URZ], R4 ;  /* 0x00000004070085a7 */ /* 0x000e64000800007f */
[----:B-1----:R-:W-:Y:S05]  /*8ec0*/  @!P0 BRA `(.L_x_221) ;  /* 0xfffffffc00f08947 */ /* 0x002fea000383ffff */
[----:B------:R-:W-:Y:S05]  /*8ed0*/  BRA `(.L_x_249) ;  /* 0xfffffff000a87947 */ /* 0x000fea000383ffff */
.L_x_222:
[----:B0-----:R0:W1:Y:S02]  /*8ee0*/  SYNCS.PHASECHK.TRANS64.TRYWAIT P0, [R8+URZ], R5 ;  /* 0x00000005080075a7 */ /* 0x001064000800017f */
[----:B-1----:R-:W-:Y:S05]  /*8ef0*/  @!P0 NANOSLEEP.SYNCS 0x989680 ;  /* 0x009896800000895d */ /* 0x002fea0003900000 */
[----:B------:R-:W1:Y:S02]  /*8f00*/  @!P0 SYNCS.PHASECHK.TRANS64 P0, [R8+URZ], R5 ;  /* 0x00000005080085a7 */ /* 0x000e64000800007f */
[----:B-1----:R-:W-:Y:S05]  /*8f10*/  @!P0 BRA `(.L_x_222) ;  /* 0xfffffffc00f08947 */ /* 0x002fea000383ffff */
[----:B------:R-:W-:Y:S05]  /*8f20*/  BRA `(.L_x_250) ;  /* 0xfffffff000b87947 */ /* 0x000fea000383ffff */
.L_x_223:
[----:B0-----:R0:W1:Y:S02]  /*8f30*/  SYNCS.PHASECHK.TRANS64.TRYWAIT P0, [R9+URZ], R4 ;  /* 0x00000004090075a7 */ /* 0x001064000800017f */
[----:B-1----:R-:W-:Y:S05]  /*8f40*/  @!P0 NANOSLEEP.SYNCS 0x989680 ;  /* 0x009896800000895d */ /* 0x002fea0003900000 */
[----:B------:R-:W1:Y:S02]  /*8f50*/  @!P0 SYNCS.PHASECHK.TRANS64 P0, [R9+URZ], R4 ;  /* 0x00000004090085a7 */ /* 0x000e64000800007f */
[----:B-1----:R-:W-:Y:S05]  /*8f60*/  @!P0 BRA `(.L_x_223) ;  /* 0xfffffffc00f08947 */ /* 0x002fea000383ffff */
[----:B------:R-:W-:Y:S05]  /*8f70*/  BRA `(.L_x_251) ;  /* 0xfffffff000c87947 */ /* 0x000fea000383ffff */
.L_x_224:
[----:B0-----:R0:W1:Y:S02]  /*8f80*/  SYNCS.PHASECHK.TRANS64.TRYWAIT P0, [R8+URZ], R5 ;  /* 0x00000005080075a7 */ /* 0x001064000800017f */
[----:B-1----:R-:W-:Y:S05]  /*8f90*/  @!P0 NANOSLEEP.SYNCS 0x989680 ;  /* 0x009896800000895d */ /* 0x002fea0003900000 */
[----:B------:R-:W1:Y:S02]  /*8fa0*/  @!P0 SYNCS.PHASECHK.TRANS64 P0, [R8+URZ], R5 ;  /* 0x00000005080085a7 */ /* 0x000e64000800007f */
[----:B-1----:R-:W-:Y:S05]  /*8fb0*/  @!P0 BRA `(.L_x_224) ;  /* 0xfffffffc00f08947 */ /* 0x002fea000383ffff */
[----:B------:R-:W-:Y:S05]  /*8fc0*/  BRA `(.L_x_252) ;  /* 0xfffffff000d87947 */ /* 0x000fea000383ffff */
.L_x_225:
[----:B0-----:R0:W1:Y:S02]  /*8fd0*/  SYNCS.PHASECHK.TRANS64.TRYWAIT P0, [R9+URZ], R4 ;  /* 0x00000004090075a7 */ /* 0x001064000800017f */
[----:B-1----:R-:W-:Y:S05]  /*8fe0*/  @!P0 NANOSLEEP.SYNCS 0x989680 ;  /* 0x009896800000895d */ /* 0x002fea0003900000 */
[----:B------:R-:W1:Y:S02]  /*8ff0*/  @!P0 SYNCS.PHASECHK.TRANS64 P0, [R9+URZ], R4 ;  /* 0x00000004090085a7 */ /* 0x000e64000800007f */
[----:B-1----:R-:W-:Y:S05]  /*9000*/  @!P0 BRA `(.L_x_225) ;  /* 0xfffffffc00f08947 */ /* 0x002fea000383ffff */
[----:B------:R-:W-:Y:S05]  /*9010*/  BRA `(.L_x_253) ;  /* 0xfffffff000e87947 */ /* 0x000fea000383ffff */
.L_x_226:
[----:B0-----:R0:W1:Y:S02]  /*9020*/  SYNCS.PHASECHK.TRANS64.TRYWAIT P0, [R8+URZ], R5 ;  /* 0x00000005080075a7 */ /* 0x001064000800017f */
[----:B-1----:R-:W-:Y:S05]  /*9030*/  @!P0 NANOSLEEP.SYNCS 0x989680 ;  /* 0x009896800000895d */ /* 0x002fea0003900000 */
[----:B------:R-:W1:Y:S02]  /*9040*/  @!P0 SYNCS.PHASECHK.TRANS64 P0, [R8+URZ], R5 ;  /* 0x00000005080085a7 */ /* 0x000e64000800007f */
[----:B-1----:R-:W-:Y:S05]  /*9050*/  @!P0 BRA `(.L_x_226) ;  /* 0xfffffffc00f08947 */ /* 0x002fea000383ffff */
[----:B------:R-:W-:Y:S05]  /*9060*/  BRA `(.L_x_254) ;  /* 0xfffffff000f87947 */ /* 0x000fea000383ffff */
.L_x_227:
[----:B0-----:R0:W1:Y:S02]  /*9070*/  SYNCS.PHASECHK.TRANS64.TRYWAIT P0, [R9+URZ], R4 ;  /* 0x00000004090075a7 */ /* 0x001064000800017f */
[----:B-1----:R-:W-:Y:S05]  /*9080*/  @!P0 NANOSLEEP.SYNCS 0x989680 ;  /* 0x009896800000895d */ /* 0x002fea0003900000 */
[----:B------:R-:W1:Y:S02]  /*9090*/  @!P0 SYNCS.PHASECHK.TRANS64 P0, [R9+URZ], R4 ;  /* 0x00000004090085a7 */ /* 0x000e64000800007f */
[----:B-1----:R-:W-:Y:S05]  /*90a0*/  @!P0 BRA `(.L_x_227) ;  /* 0xfffffffc00f08947 */ /* 0x002fea000383ffff */
[----:B------:R-:W-:Y:S05]  /*90b0*/  BRA `(.L_x_255) ;  /* 0xfffffff400087947 */ /* 0x000fea000383ffff */
.L_x_228:
[----:B0-----:R0:W1:Y:S02]  /*90c0*/  SYNCS.PHASECHK.TRANS64.TRYWAIT P0, [R8+URZ], R5 ;  /* 0x00000005080075a7 */ /* 0x001064000800017f */
[----:B-1----:R-:W-:Y:S05]  /*90d0*/  @!P0 NANOSLEEP.SYNCS 0x989680 ;  /* 0x009896800000895d */ /* 0x002fea0003900000 */
[----:B------:R-:W1:Y:S02]  /*90e0*/  @!P0 SYNCS.PHASECHK.TRANS64 P0, [R8+URZ], R5 ;  /* 0x00000005080085a7 */ /* 0x000e64000800007f */
[----:B-1----:R-:W-:Y:S05]  /*90f0*/  @!P0 BRA `(.L_x_228) ;  /* 0xfffffffc00f08947 */ /* 0x002fea000383ffff */
[----:B------:R-:W-:Y:S05]  /*9100*/  BRA `(.L_x_256) ;  /* 0xfffffff400187947 */ /* 0x000fea000383ffff */
.L_x_229:
[----:B0-----:R0:W1:Y:S02]  /*9110*/  SYNCS.PHASECHK.TRANS64.TRYWAIT P0, [R9+URZ], R4 ;  /* 0x00000004090075a7 */ /* 0x001064000800017f */
[----:B-1----:R-:W-:Y:S05]  /*9120*/  @!P0 NANOSLEEP.SYNCS 0x989680 ;  /* 0x009896800000895d */ /* 0x002fea0003900000 */
[----:B------:R-:W1:Y:S02]  /*9130*/  @!P0 SYNCS.PHASECHK.TRANS64 P0, [R9+URZ], R4 ;  /* 0x00000004090085a7 */ /* 0x000e64000800007f */
[----:B-1----:R-:W-:Y:S05]  /*9140*/  @!P0 BRA `(.L_x_229) ;  /* 0xfffffffc00f08947 */ /* 0x002fea000383ffff */
[----:B------:R-:W-:Y:S05]  /*9150*/  BRA `(.L_x_257) ;  /* 0xfffffff400287947 */ /* 0x000fea000383ffff */
.L_x_230:
[----:B0-----:R0:W1:Y:S02]  /*9160*/  SYNCS.PHASECHK.TRANS64.TRYWAIT P0, [R8+URZ], R5 ;  /* 0x00000005080075a7 */ /* 0x001064000800017f */
[----:B-1----:R-:W-:Y:S05]  /*9170*/  @!P0 NANOSLEEP.SYNCS 0x989680 ;  /* 0x009896800000895d */ /* 0x002fea0003900000 */
[----:B------:R-:W1:Y:S02]  /*9180*/  @!P0 SYNCS.PHASECHK.TRANS64 P0, [R8+URZ], R5 ;  /* 0x00000005080085a7 */ /* 0x000e64000800007f */
[----:B-1----:R-:W-:Y:S05]  /*9190*/  @!P0 BRA `(.L_x_230) ;  /* 0xfffffffc00f08947 */ /* 0x002fea000383ffff */
[----:B------:R-:W-:Y:S05]  /*91a0*/  BRA `(.L_x_258) ;  /* 0xfffffff400387947 */ /* 0x000fea000383ffff */
.L_x_231:
[----:B0-----:R0:W1:Y:S02]  /*91b0*/  SYNCS.PHASECHK.TRANS64.TRYWAIT P0, [R9+URZ], R4 ;  /* 0x00000004090075a7 */ /* 0x001064000800017f */
[----:B-1----:R-:W-:Y:S05]  /*91c0*/  @!P0 NANOSLEEP.SYNCS 0x989680 ;  /* 0x009896800000895d */ /* 0x002fea0003900000 */
[----:B------:R-:W1:Y:S02]  /*91d0*/  @!P0 SYNCS.PHASECHK.TRANS64 P0, [R9+URZ], R4 ;  /* 0x00000004090085a7 */ /* 0x000e64000800007f */
[----:B-1----:R-:W-:Y:S05]  /*91e0*/  @!P0 BRA `(.L_x_231) ;  /* 0xfffffffc00f08947 */ /* 0x002fea000383ffff */
[----:B------:R-:W-:Y:S05]  /*91f0*/  BRA `(.L_x_259) ;  /* 0xfffffff400487947 */ /* 0x000fea000383ffff */
.L_x_232:
[----:B0-----:R0:W1:Y:S02]  /*9200*/  SYNCS.PHASECHK.TRANS64.TRYWAIT P0, [R8+URZ], R5 ;  /* 0x00000005080075a7 */ /* 0x001064000800017f */
[----:B-1----:R-:W-:Y:S05]  /*9210*/  @!P0 NANOSLEEP.SYNCS 0x989680 ;  /* 0x009896800000895d */ /* 0x002fea0003900000 */
[----:B------:R-:W1:Y:S02]  /*9220*/  @!P0 SYNCS.PHASECHK.TRANS64 P0, [R8+URZ], R5 ;  /* 0x00000005080085a7 */ /* 0x000e64000800007f */
[----:B-1----:R-:W-:Y:S05]  /*9230*/  @!P0 BRA `(.L_x_232) ;  /* 0xfffffffc00f08947 */ /* 0x002fea000383ffff */
[----:B------:R-:W-:Y:S05]  /*9240*/  BRA `(.L_x_260) ;  /* 0xfffffff400587947 */ /* 0x000fea000383ffff */
.L_x_233:
[----:B0-----:R0:W1:Y:S02]  /*9250*/  SYNCS.PHASECHK.TRANS64.TRYWAIT P0, [R9+URZ], R4 ;  /* 0x00000004090075a7 */ /* 0x001064000800017f */
[----:B-1----:R-:W-:Y:S05]  /*9260*/  @!P0 NANOSLEEP.SYNCS 0x989680 ;  /* 0x009896800000895d */ /* 0x002fea0003900000 */
[----:B------:R-:W1:Y:S02]  /*9270*/  @!P0 SYNCS.PHASECHK.TRANS64 P0, [R9+URZ], R4 ;  /* 0x00000004090085a7 */ /* 0x000e64000800007f */
[----:B-1----:R-:W-:Y:S05]  /*9280*/  @!P0 BRA `(.L_x_233) ;  /* 0xfffffffc00f08947 */ /* 0x002fea000383ffff */
[----:B------:R-:W-:Y:S05]  /*9290*/  BRA `(.L_x_261) ;  /* 0xfffffff400687947 */ /* 0x000fea000383ffff */
.L_x_234:
[----:B0-----:R0:W1:Y:S02]  /*92a0*/  SYNCS.PHASECHK.TRANS64.TRYWAIT P0, [R8+URZ], R5 ;  /* 0x00000005080075a7 */ /* 0x001064000800017f */
[----:B-1----:R-:W-:Y:S05]  /*92b0*/  @!P0 NANOSLEEP.SYNCS 0x989680 ;  /* 0x009896800000895d */ /* 0x002fea0003900000 */
[----:B------:R-:W1:Y:S02]  /*92c0*/  @!P0 SYNCS.PHASECHK.TRANS64 P0, [R8+URZ], R5 ;  /* 0x00000005080085a7 */ /* 0x000e64000800007f */
[----:B-1----:R-:W-:Y:S05]  /*92d0*/  @!P0 BRA `(.L_x_234) ;  /* 0xfffffffc00f08947 */ /* 0x002fea000383ffff */
[----:B------:R-:W-:Y:S05]  /*92e0*/  BRA `(.L_x_262) ;  /* 0xfffffff400787947 */ /* 0x000fea000383ffff */
.L_x_235:
[----:B0-----:R0:W1:Y:S02]  /*92f0*/  SYNCS.PHASECHK.TRANS64.TRYWAIT P0, [R9+URZ], R4 ;  /* 0x00000004090075a7 */ /* 0x001064000800017f */
[----:B-1----:R-:W-:Y:S05]  /*9300*/  @!P0 NANOSLEEP.SYNCS 0x989680 ;  /* 0x009896800000895d */ /* 0x002fea0003900000 */
[----:B------:R-:W1:Y:S02]  /*9310*/  @!P0 SYNCS.PHASECHK.TRANS64 P0, [R9+URZ], R4 ;  /* 0x00000004090085a7 */ /* 0x000e64000800007f */
[----:B-1----:R-:W-:Y:S05]  /*9320*/  @!P0 BRA `(.L_x_235) ;  /* 0xfffffffc00f08947 */ /* 0x002fea000383ffff */
[----:B------:R-:W-:Y:S05]  /*9330*/  BRA `(.L_x_263) ;  /* 0xfffffff400887947 */ /* 0x000fea000383ffff */
.L_x_236:
[----:B0-----:R0:W1:Y:S02]  /*9340*/  SYNCS.PHASECHK.TRANS64.TRYWAIT P0, [R8+URZ], R5 ;  /* 0x00000005080075a7 */ /* 0x001064000800017f */
[----:B-1----:R-:W-:Y:S05]  /*9350*/  @!P0 NANOSLEEP.SYNCS 0x989680 ;  /* 0x009896800000895d */ /* 0x002fea0003900000 */
[----:B------:R-:W1:Y:S02]  /*9360*/  @!P0 SYNCS.PHASECHK.TRANS64 P0, [R8+URZ], R5 ;  /* 0x00000005080085a7 */ /* 0x000e64000800007f */
[----:B-1----:R-:W-:Y:S05]  /*9370*/  @!P0 BRA `(.L_x_236) ;  /* 0xfffffffc00f08947 */ /* 0x002fea000383ffff */
[----:B------:R-:W-:Y:S05]  /*9380*/  BRA `(.L_x_264) ;  /* 0xfffffff400987947 */ /* 0x000fea000383ffff */
.L_x_237:
[----:B0-----:R0:W1:Y:S02]  /*9390*/  SYNCS.PHASECHK.TRANS64.TRYWAIT P0, [R9+URZ], R4 ;  /* 0x00000004090075a7 */ /* 0x001064000800017f */
[----:B-1----:R-:W-:Y:S05]  /*93a0*/  @!P0 NANOSLEEP.SYNCS 0x989680 ;  /* 0x009896800000895d */ /* 0x002fea0003900000 */
[----:B------:R-:W1:Y:S02]  /*93b0*/  @!P0 SYNCS.PHASECHK.TRANS64 P0, [R9+URZ], R4 ;  /* 0x00000004090085a7 */ /* 0x000e64000800007f */
[----:B-1----:R-:W-:Y:S05]  /*93c0*/  @!P0 BRA `(.L_x_237) ;  /* 0xfffffffc00f08947 */ /* 0x002fea000383ffff */
[----:B------:R-:W-:Y:S05]  /*93d0*/  BRA `(.L_x_265) ;  /* 0xfffffff400a87947 */ /* 0x000fea000383ffff */
.L_x_238:
[----:B0-----:R0:W1:Y:S02]  /*93e0*/  SYNCS.PHASECHK.TRANS64.TRYWAIT P0, [R8+URZ], R5 ;  /* 0x00000005080075a7 */ /* 0x001064000800017f */
[----:B-1----:R-:W-:Y:S05]  /*93f0*/  @!P0 NANOSLEEP.SYNCS 0x989680 ;  /* 0x009896800000895d */ /* 0x002fea0003900000 */
[----:B------:R-:W1:Y:S02]  /*9400*/  @!P0 SYNCS.PHASECHK.TRANS64 P0, [R8+URZ], R5 ;  /* 0x00000005080085a7 */ /* 0x000e64000800007f */
[----:B-1----:R-:W-:Y:S05]  /*9410*/  @!P0 BRA `(.L_x_238) ;  /* 0xfffffffc00f08947 */ /* 0x002fea000383ffff */
[----:B------:R-:W-:Y:S05]  /*9420*/  BRA `(.L_x_266) ;  /* 0xfffffff400b87947 */ /* 0x000fea000383ffff */
.L_x_239:
[----:B0-----:R0:W1:Y:S02]  /*9430*/  SYNCS.PHASECHK.TRANS64.TRYWAIT P0, [R9+URZ], R4 ;  /* 0x00000004090075a7 */ /* 0x001064000800017f */
[----:B-1----:R-:W-:Y:S05]  /*9440*/  @!P0 NANOSLEEP.SYNCS 0x989680 ;  /* 0x009896800000895d */ /* 0x002fea0003900000 */
[----:B------:R-:W1:Y:S02]  /*9450*/  @!P0 SYNCS.PHASECHK.TRANS64 P0, [R9+URZ], R4 ;  /* 0x00000004090085a7 */ /* 0x000e64000800007f */
[----:B-1----:R-:W-:Y:S05]  /*9460*/  @!P0 BRA `(.L_x_239) ;  /* 0xfffffffc00f08947 */ /* 0x002fea000383ffff */
[----:B------:R-:W-:Y:S05]  /*9470*/  BRA `(.L_x_267) ;  /* 0xfffffff400c87947 */ /* 0x000fea000383ffff */
.L_x_240:
[----:B0-----:R0:W1:Y:S02]  /*9480*/  SYNCS.PHASECHK.TRANS64.TRYWAIT P0, [R6+URZ], R5 ;  /* 0x00000005060075a7 */ /* 0x001064000800017f */
[----:B-1----:R-:W-:Y:S05]  /*9490*/  @!P0 NANOSLEEP.SYNCS 0x989680 ;  /* 0x009896800000895d */ /* 0x002fea0003900000 */
[----:B------:R-:W1:Y:S02]  /*94a0*/  @!P0 SYNCS.PHASECHK.TRANS64 P0, [R6+URZ], R5 ;  /* 0x00000005060085a7 */ /* 0x000e64000800007f */
[----:B-1----:R-:W-:Y:S05]  /*94b0*/  @!P0 BRA `(.L_x_240) ;  /* 0xfffffffc00f08947 */ /* 0x002fea000383ffff */
[----:B------:R-:W-:Y:S05]  /*94c0*/  BRA `(.L_x_268) ;  /* 0xfffffff400d07947 */ /* 0x000fea000383ffff */
.L_x_269:
[----:B------:R-:W-:-:S00]  /*94d0*/  BRA `(.L_x_269) ;  /* 0xfffffffc00fc7947 */ /* 0x000fc0000383ffff */
[----:B------:R-:W-:-:S00]  /*94e0*/  NOP ;  /* 0x0000000000007918 */ /* 0x000fc00000000000 */
        /* <DEDUP_REMOVED lines=9> */
.L_x_270:


//--------------------- .nv.global.init           --------------------------
	.section	.nv.global.init,"aw",@progbits
.nv.global.init:
	.type		$str$22,@object
	.size		$str$22,($str$23 - $str$22)
$str$22:
        /*0000*/ 	.byte	0x6b, 0x5f, 0x74, 0x69, 0x6c, 0x65, 0x5f, 0x63, 0x6f, 0x75, 0x6e, 0x74, 0x20, 0x3e, 0x3d, 0x20
        /*0010*/ 	.byte	0x31, 0x00
	.type		$str$23,@object
	.size		$str$23,(__unnamed_1 - $str$23)
$str$23:
        /*0012*/ 	.byte	0x2f, 0x74, 0x6d, 0x70, 0x2f, 0x63, 0x75, 0x74, 0x6c, 0x61, 0x73, 0x73, 0x5f, 0x73, 0x77, 0x65
        /*0022*/ 	.byte	0x65, 0x70, 0x5f, 0x73, 0x72, 0x63, 0x2f, 0x69, 0x6e, 0x63, 0x6c, 0x75, 0x64, 0x65, 0x2f, 0x63
        /*0032*/ 	.byte	0x75, 0x74, 0x6c, 0x61, 0x73, 0x73, 0x2f, 0x67, 0x65, 0x6d, 0x6d, 0x2f, 0x63, 0x6f, 0x6c, 0x6c
        /*0042*/ 	.byte	0x65, 0x63, 0x74, 0x69, 0x76, 0x65, 0x2f, 0x73, 0x6d, 0x39, 0x30, 0x5f, 0x6d, 0x6d, 0x61, 0x5f
        /*0052*/ 	.byte	0x74, 0x6d, 0x61, 0x5f, 0x67, 0x6d, 0x6d, 0x61, 0x5f, 0x73, 0x73, 0x5f, 0x77, 0x61, 0x72, 0x70
        /*0062*/ 	.byte	0x73, 0x70, 0x65, 0x63, 0x69, 0x61, 0x6c, 0x69, 0x7a, 0x65, 0x64, 0x2e, 0x68, 0x70, 0x70, 0x00
	.type		__unnamed_1,@object
	.size		__unnamed_1,(.L_0 - __unnamed_1)
__unnamed_1:
        /*0072*/ 	.byte	0x76, 0x6f, 0x69, 0x64, 0x20, 0x63, 0x75, 0x74, 0x6c, 0x61, 0x73, 0x73, 0x3a, 0x3a, 0x67, 0x65
        /* <DEDUP_REMOVED lines=172> */
        /*0b42*/ 	.byte	0x65, 0x6e, 0x74, 0x69, 0x74, 0x79, 0x5d, 0x00
.L_0:


//--------------------- .nv.shared._ZN7cutlass13device_kernelINS_4gemm6kernel13GemmUniversalIN4cute5tupleIJiiiiEEENS1_10collective13CollectiveMmaINS1_34MainloopSm90TmaGmmaWarpSpecializedILi21ENS5_IJNS4_1CILi2EEENSA_ILi1EEESC_EEENS1_35KernelTmaWarpSpecializedCooperativeEEENS5_IJNSA_ILi256EEENSA_ILi80EEENSA_ILi32EEEEEEaNS5_IJlSC_lEEEaSK_NS4_8TiledMMAINS4_8MMA_AtomIJNS4_4SM904GMMA26MMA_64x16x32_S32S8S8_SS_TNEEEENS4_6LayoutISD_NS5_IJSC_NSA_ILi0EEESS_EEEEENS5_IJNS4_10UnderscoreESV_SV_EEEEENS4_13SM90_TMA_LOADENS4_14ComposedLayoutINS4_7SwizzleILi1ELi4ELi3EEENS4_18smem_ptr_flag_bitsILi8EEENSR_INS5_IJNSA_ILi8EEESI_EEENS5_IJSI_SC_EEEEEEEvNS4_8identityENS4_23SM90_TMA_LOAD_MULTICASTES18_vS19_EENS_8epilogue10collective6detail29Sm90TmaWarpSpecializedAdapterINS1D_15DefaultEpilogueIaSK_SK_NS1C_6thread17LinearCombinationIaLi1EiiLNS1H_9ScaleType4KindE0ELNS_15FloatRoundStyleE2EaEENS1_15EpilogueDefaultEEEEEvvEEEEvNT_6ParamsE --------------------------
	.section	.nv.shared._ZN7cutlass13device_kernelINS_4gemm6kernel13GemmUniversalIN4cute5tupleIJiiiiEEENS1_10collective13CollectiveMmaINS1_34MainloopSm90TmaGmmaWarpSpecializedILi21ENS5_IJNS4_1CILi2EEENSA_ILi1EEESC_EEENS1_35KernelTmaWarpSpecializedCooperativeEEENS5_IJNSA_ILi256EEENSA_ILi80EEENSA_ILi32EEEEEEaNS5_IJlSC_lEEEaSK_NS4_8TiledMMAINS4_8MMA_AtomIJNS4_4SM904GMMA26MMA_64x16x32_S32S8S8_SS_TNEEEENS4_6LayoutISD_NS5_IJSC_NSA_ILi0EEESS_EEEEENS5_IJNS4_10UnderscoreESV_SV_EEEEENS4_13SM90_TMA_LOADENS4_14ComposedLayoutINS4_7SwizzleILi1ELi4ELi3EEENS4_18smem_ptr_flag_bitsILi8EEENSR_INS5_IJNSA_ILi8EEESI_EEENS5_IJSI_SC_EEEEEEEvNS4_8identityENS4_23SM90_TMA_LOAD_MULTICASTES18_vS19_EENS_8epilogue10collective6detail29Sm90TmaWarpSpecializedAdapterINS1D_15DefaultEpilogueIaSK_SK_NS1C_6thread17LinearCombinationIaLi1EiiLNS1H_9ScaleType4KindE0ELNS_15FloatRoundStyleE2EaEENS1_15EpilogueDefaultEEEEEvvEEEEvNT_6ParamsE,"aw",@nobits
	.sectionflags	@""
	.align	16
	.zero		1024


//--------------------- .nv.shared.reserved.0     --------------------------
	.section	.nv.shared.reserved.0,"aw",@nobits
	.weak		__nv_reservedSMEM_offset_0_alias
	.size		__nv_reservedSMEM_offset_0_alias, 0, 0
	.other		__nv_reservedSMEM_offset_0_alias,@"STO_CUDA_RESERVED_SHARED STV_DEFAULT"
__nv_reservedSMEM_offset_0_alias:
	.zero		0


//--------------------- .nv.global                --------------------------
	.section	.nv.global,"aw",@nobits
.nv.global:
	.type		_ZN40_INTERNAL_c119a934_4_k_cu_8c6cdb54_128154cute1_E,@object
	.size		_ZN40_INTERNAL_c119a934_4_k_cu_8c6cdb54_128154cute1_E,(_ZN40_INTERNAL_c119a934_4_k_cu_8c6cdb54_128154cuda3std3__45__cpo6cbeginE - _ZN40_INTERNAL_c119a934_4_k_cu_8c6cdb54_128154cute1_E)
_ZN40_INTERNAL_c119a934_4_k_cu_8c6cdb54_128154cute1_E:
	.zero		1
	.type		_ZN40_INTERNAL_c119a934_4_k_cu_8c6cdb54_128154cuda3std3__45__cpo6cbeginE,@object
	.size		_ZN40_INTERNAL_c119a934_4_k_cu_8c6cdb54_128154cuda3std3__45__cpo6cbeginE,(_ZN40_INTERNAL_c119a934_4_k_cu_8c6cdb54_128154cuda3std3__48in_placeE - _ZN40_INTERNAL_c119a934_4_k_cu_8c6cdb54_128154cuda3std3__45__cpo6cbeginE)
_ZN40_INTERNAL_c119a934_4_k_cu_8c6cdb54_128154cuda3std3__45__cpo6cbeginE:
	.zero		1
	.type		_ZN40_INTERNAL_c119a934_4_k_cu_8c6cdb54_128154cuda3std3__48in_placeE,@object
	.size		_ZN40_INTERNAL_c119a934_4_k_cu_8c6cdb54_128154cuda3std3__48in_placeE,(_ZN40_INTERNAL_c119a934_4_k_cu_8c6cdb54_128154cuda3std6ranges3__45__cpo9iter_moveE - _ZN40_INTERNAL_c119a934_4_k_cu_8c6cdb54_128154cuda3std3__48in_placeE)
_ZN40_INTERNAL_c119a934_4_k_cu_8c6cdb54_128154cuda3std3__48in_placeE:
	.zero		1
	.type		_ZN40_INTERNAL_c119a934_4_k_cu_8c6cdb54_128154cuda3std6ranges3__45__cpo9iter_moveE,@object
	.size		_ZN40_INTERNAL_c119a934_4_k_cu_8c6cdb54_128154cuda3std6ranges3__45__cpo9iter_moveE,(_ZN40_INTERNAL_c119a934_4_k_cu_8c6cdb54_128154cuda3std3__45__cpo5beginE - _ZN40_INTERNAL_c119a934_4_k_cu_8c6cdb54_128154cuda3std6ranges3__45__cpo9iter_moveE)
_ZN40_INTERNAL_c119a934_4_k_cu_8c6cdb54_128154cuda3std6ranges3__45__cpo9iter_moveE:
	.zero		1
	.type		_ZN40_INTERNAL_c119a934_4_k_cu_8c6cdb54_128154cuda3std3__45__cpo5beginE,@object
	.size		_ZN40_INTERNAL_c119a934_4_k_cu_8c6cdb54_128154cuda3std3__45__cpo5beginE,(_ZN40_INTERNAL_c119a934_4_k_cu_8c6cdb54_128154cuda3std3__442_GLOBAL__N__c119a934_4_k_cu_8c6cdb54_128156ignoreE - _ZN40_INTERNAL_c119a934_4_k_cu_8c6cdb54_128154cuda3std3__45__cpo5beginE)
_ZN40_INTERNAL_c119a934_4_k_cu_8c6cdb54_128154cuda3std3__45__cpo5beginE:
	.zero		1
	.type		_ZN40_INTERNAL_c119a934_4_k_cu_8c6cdb54_128154cuda3std3__442_GLOBAL__N__c119a934_4_k_cu_8c6cdb54_128156ignoreE,@object
	.size		_ZN40_INTERNAL_c119a934_4_k_cu_8c6cdb54_128154cuda3std3__442_GLOBAL__N__c119a934_4_k_cu_8c6cdb54_128156ignoreE,(_ZN40_INTERNAL_c119a934_4_k_cu_8c6cdb54_128154cute7productE - _ZN40_INTERNAL_c119a934_4_k_cu_8c6cdb54_128154cuda3std3__442_GLOBAL__N__c119a934_4_k_cu_8c6cdb54_128156ignoreE)
_ZN40_INTERNAL_c119a934_4_k_cu_8c6cdb54_128154cuda3std3__442_GLOBAL__N__c119a934_4_k_cu_8c6cdb54_128156ignoreE:
	.zero		1
	.type		_ZN40_INTERNAL_c119a934_4_k_cu_8c6cdb54_128154cute7productE,@object
	.size		_ZN40_INTERNAL_c119a934_4_k_cu_8c6cdb54_128154cute7productE,(_ZN40_INTERNAL_c119a934_4_k_cu_8c6cdb54_128154cuda3std3__45__cpo3endE - _ZN40_INTERNAL_c119a934_4_k_cu_8c6cdb54_128154cute7productE)
_ZN40_INTERNAL_c119a934_4_k_cu_8c6cdb54_128154cute7productE:
	.zero		1
	.type		_ZN40_INTERNAL_c119a934_4_k_cu_8c6cdb54_128154cuda3std3__45__cpo3endE,@object
	.size		_ZN40_INTERNAL_c119a934_4_k_cu_8c6cdb54_128154cuda3std3__45__cpo3endE,(_ZN40_INTERNAL_c119a934_4_k_cu_8c6cdb54_128154cuda3std3__419piecewise_constructE - _ZN40_INTERNAL_c119a934_4_k_cu_8c6cdb54_128154cuda3std3__45__cpo3endE)
_ZN40_INTERNAL_c119a934_4_k_cu_8c6cdb54_128154cuda3std3__45__cpo3endE:
	.zero		1
	.type		_ZN40_INTERNAL_c119a934_4_k_cu_8c6cdb54_128154cuda3std3__419piecewise_constructE,@object
	.size		_ZN40_INTERNAL_c119a934_4_k_cu_8c6cdb54_128154cuda3std3__419piecewise_constructE,(_ZN40_INTERNAL_c119a934_4_k_cu_8c6cdb54_128154cuda3std3__45__cpo4cendE - _ZN40_INTERNAL_c119a934_4_k_cu_8c6cdb54_128154cuda3std3__419piecewise_constructE)
_ZN40_INTERNAL_c119a934_4_k_cu_8c6cdb54_128154cuda3std3__419piecewise_constructE:
	.zero		1
	.type		_ZN40_INTERNAL_c119a934_4_k_cu_8c6cdb54_128154cuda3std3__45__cpo4cendE,@object
	.size		_ZN40_INTERNAL_c119a934_4_k_cu_8c6cdb54_128154cuda3std3__45__cpo4cendE,(_ZN40_INTERNAL_c119a934_4_k_cu_8c6cdb54_128154cuda3std6ranges3__45__cpo4swapE - _ZN40_INTERNAL_c119a934_4_k_cu_8c6cdb54_128154cuda3std3__45__cpo4cendE)
_ZN40_INTERNAL_c119a934_4_k_cu_8c6cdb54_128154cuda3std3__45__cpo4cendE:
	.zero		1
	.type		_ZN40_INTERNAL_c119a934_4_k_cu_8c6cdb54_128154cuda3std6ranges3__45__cpo4swapE,@object
	.size		_ZN40_INTERNAL_c119a934_4_k_cu_8c6cdb54_128154cuda3std6ranges3__45__cpo4swapE,(.L_8 - _ZN40_INTERNAL_c119a934_4_k_cu_8c6cdb54_128154cuda3std6ranges3__45__cpo4swapE)
_ZN40_INTERNAL_c119a934_4_k_cu_8c6cdb54_128154cuda3std6ranges3__45__cpo4swapE:
	.zero		1
.L_8:


//--------------------- .nv.constant0._ZN7cutlass13device_kernelINS_4gemm6kernel13GemmUniversalIN4cute5tupleIJiiiiEEENS1_10collective13CollectiveMmaINS1_34MainloopSm90TmaGmmaWarpSpecializedILi21ENS5_IJNS4_1CILi2EEENSA_ILi1EEESC_EEENS1_35KernelTmaWarpSpecializedCooperativeEEENS5_IJNSA_ILi256EEENSA_ILi80EEENSA_ILi32EEEEEEaNS5_IJlSC_lEEEaSK_NS4_8TiledMMAINS4_8MMA_AtomIJNS4_4SM904GMMA26MMA_64x16x32_S32S8S8_SS_TNEEEENS4_6LayoutISD_NS5_IJSC_NSA_ILi0EEESS_EEEEENS5_IJNS4_10UnderscoreESV_SV_EEEEENS4_13SM90_TMA_LOADENS4_14ComposedLayoutINS4_7SwizzleILi1ELi4ELi3EEENS4_18smem_ptr_flag_bitsILi8EEENSR_INS5_IJNSA_ILi8EEESI_EEENS5_IJSI_SC_EEEEEEEvNS4_8identityENS4_23SM90_TMA_LOAD_MULTICASTES18_vS19_EENS_8epilogue10collective6detail29Sm90TmaWarpSpecializedAdapterINS1D_15DefaultEpilogueIaSK_SK_NS1C_6thread17LinearCombinationIaLi1EiiLNS1H_9ScaleType4KindE0ELNS_15FloatRoundStyleE2EaEENS1_15EpilogueDefaultEEEEEvvEEEEvNT_6ParamsE --------------------------
	.section	.nv.constant0._ZN7cutlass13device_kernelINS_4gemm6kernel13GemmUniversalIN4cute5tupleIJiiiiEEENS1_10collective13CollectiveMmaINS1_34MainloopSm90TmaGmmaWarpSpecializedILi21ENS5_IJNS4_1CILi2EEENSA_ILi1EEESC_EEENS1_35KernelTmaWarpSpecializedCooperativeEEENS5_IJNSA_ILi256EEENSA_ILi80EEENSA_ILi32EEEEEEaNS5_IJlSC_lEEEaSK_NS4_8TiledMMAINS4_8MMA_AtomIJNS4_4SM904GMMA26MMA_64x16x32_S32S8S8_SS_TNEEEENS4_6LayoutISD_NS5_IJSC_NSA_ILi0EEESS_EEEEENS5_IJNS4_10UnderscoreESV_SV_EEEEENS4_13SM90_TMA_LOADENS4_14ComposedLayoutINS4_7SwizzleILi1ELi4ELi3EEENS4_18smem_ptr_flag_bitsILi8EEENSR_INS5_IJNSA_ILi8EEESI_EEENS5_IJSI_SC_EEEEEEEvNS4_8identityENS4_23SM90_TMA_LOAD_MULTICASTES18_vS19_EENS_8epilogue10collective6detail29Sm90TmaWarpSpecializedAdapterINS1D_15DefaultEpilogueIaSK_SK_NS1C_6thread17LinearCombinationIaLi1EiiLNS1H_9ScaleType4KindE0ELNS_15FloatRoundStyleE2EaEENS1_15EpilogueDefaultEEEEEvvEEEEvNT_6ParamsE,"a",@progbits
	.sectionflags	@""
	.align	4
.nv.constant0._ZN7cutlass13device_kernelINS_4gemm6kernel13GemmUniversalIN4cute5tupleIJiiiiEEENS1_10collective13CollectiveMmaINS1_34MainloopSm90TmaGmmaWarpSpecializedILi21ENS5_IJNS4_1CILi2EEENSA_ILi1EEESC_EEENS1_35KernelTmaWarpSpecializedCooperativeEEENS5_IJNSA_ILi256EEENSA_ILi80EEENSA_ILi32EEEEEEaNS5_IJlSC_lEEEaSK_NS4_8TiledMMAINS4_8MMA_AtomIJNS4_4SM904GMMA26MMA_64x16x32_S32S8S8_SS_TNEEEENS4_6LayoutISD_NS5_IJSC_NSA_ILi0EEESS_EEEEENS5_IJNS4_10UnderscoreESV_SV_EEEEENS4_13SM90_TMA_LOADENS4_14ComposedLayoutINS4_7SwizzleILi1ELi4ELi3EEENS4_18smem_ptr_flag_bitsILi8EEENSR_INS5_IJNSA_ILi8EEESI_EEENS5_IJSI_SC_EEEEEEEvNS4_8identityENS4_23SM90_TMA_LOAD_MULTICASTES18_vS19_EENS_8epilogue10collective6detail29Sm90TmaWarpSpecializedAdapterINS1D_15DefaultEpilogueIaSK_SK_NS1C_6thread17LinearCombinationIaLi1EiiLNS1H_9ScaleType4KindE0ELNS_15FloatRoundStyleE2EaEENS1_15EpilogueDefaultEEEEEvvEEEEvNT_6ParamsE:
	.zero		1664


//--------------------- SYMBOLS --------------------------

	.type		.nv.reservedSmem.offset0,@object
	.size		.nv.reservedSmem.offset0,0x4
	.type		__assertfail,@function
